//
// Generated by NVIDIA NVVM Compiler
//
// Compiler Build ID: CL-36424714
// Cuda compilation tools, release 13.0, V13.0.88
// Based on NVVM 20.0.0
//

.version 9.0
.target sm_100
.address_size 64

	// .globl	_Z12count_pointsPiij
.global .align 4 .b8 precalc_xorwow_matrix[102400];
.global .align 4 .b8 precalc_xorwow_offset_matrix[102400];
.global .align 4 .b8 mrg32k3aM1[2304];
.global .align 4 .b8 mrg32k3aM2[2304];
.global .align 4 .b8 mrg32k3aM1SubSeq[2016];
.global .align 4 .b8 mrg32k3aM2SubSeq[2016];
.global .align 4 .b8 mrg32k3aM1Seq[2304];
.global .align 4 .b8 mrg32k3aM2Seq[2304];
.const .align 8 .b8 __cr_lgamma_table[72];

.visible .entry _Z12count_pointsPiij(
	.param .u64 .ptr .align 1 _Z12count_pointsPiij_param_0,
	.param .u32 _Z12count_pointsPiij_param_1,
	.param .u32 _Z12count_pointsPiij_param_2
)
{
	.local .align 8 .b8 	__local_depot0[48];
	.reg .b64 	%SP;
	.reg .b64 	%SPL;
	.reg .pred 	%p<65>;
	.reg .b32 	%r<1211>;
	.reg .b32 	%f<5>;
	.reg .b64 	%rd<25>;
	.reg .b64 	%fd<5>;

	mov.u64 	%SPL, __local_depot0;
	ld.param.u64 	%rd10, [_Z12count_pointsPiij_param_0];
	ld.param.u32 	%r546, [_Z12count_pointsPiij_param_1];
	ld.param.u32 	%r545, [_Z12count_pointsPiij_param_2];
	mov.u32 	%r547, %ctaid.x;
	mov.u32 	%r548, %ntid.x;
	mov.u32 	%r549, %tid.x;
	mad.lo.s32 	%r1, %r547, %r548, %r549;
	setp.ge.s32 	%p1, %r1, %r546;
	@%p1 bra 	$L__BB0_118;
	add.u64 	%rd1, %SPL, 0;
	xor.b32  	%r550, %r545, -1429050551;
	mul.lo.s32 	%r2, %r550, 1099087573;
	add.s32 	%r551, %r2, -638133224;
	add.s32 	%r945, %r2, 123456789;
	st.local.v2.u32 	[%rd1], {%r551, %r945};
	xor.b32  	%r944, %r2, 362436069;
	mov.b32 	%r552, -123459836;
	st.local.v2.u32 	[%rd1+8], {%r944, %r552};
	add.s32 	%r941, %r2, 5783321;
	mov.b32 	%r553, -589760388;
	st.local.v2.u32 	[%rd1+16], {%r553, %r941};
	setp.eq.s32 	%p2, %r1, 0;
	@%p2 bra 	$L__BB0_116;
	cvt.s64.s32 	%rd24, %r1;
	mov.b32 	%r928, 0;
	mov.u64 	%rd13, precalc_xorwow_matrix;
$L__BB0_3:
	mov.u64 	%rd3, %rd24;
	and.b64  	%rd4, %rd3, 3;
	setp.eq.s64 	%p3, %rd4, 0;
	@%p3 bra 	$L__BB0_115;
	mul.wide.u32 	%rd12, %r928, 3200;
	add.s64 	%rd5, %rd13, %rd12;
	mov.b32 	%r941, 0;
	mov.u32 	%r942, %r941;
	mov.u32 	%r943, %r941;
	mov.u32 	%r944, %r941;
	mov.u32 	%r945, %r941;
	mov.u32 	%r934, %r941;
$L__BB0_5:
	mul.wide.u32 	%rd14, %r934, 4;
	add.s64 	%rd15, %rd1, %rd14;
	ld.local.u32 	%r16, [%rd15+4];
	shl.b32 	%r17, %r934, 5;
	mov.b32 	%r940, 0;
$L__BB0_6:
	.pragma "nounroll";
	shr.u32 	%r557, %r16, %r940;
	and.b32  	%r558, %r557, 1;
	setp.eq.b32 	%p4, %r558, 1;
	not.pred 	%p5, %p4;
	add.s32 	%r559, %r17, %r940;
	mul.lo.s32 	%r560, %r559, 5;
	mul.wide.u32 	%rd16, %r560, 4;
	add.s64 	%rd6, %rd5, %rd16;
	@%p5 bra 	$L__BB0_8;
	ld.global.u32 	%r561, [%rd6];
	xor.b32  	%r945, %r945, %r561;
	ld.global.u32 	%r562, [%rd6+4];
	xor.b32  	%r944, %r944, %r562;
	ld.global.u32 	%r563, [%rd6+8];
	xor.b32  	%r943, %r943, %r563;
	ld.global.u32 	%r564, [%rd6+12];
	xor.b32  	%r942, %r942, %r564;
	ld.global.u32 	%r565, [%rd6+16];
	xor.b32  	%r941, %r941, %r565;
$L__BB0_8:
	and.b32  	%r567, %r557, 2;
	setp.eq.s32 	%p6, %r567, 0;
	@%p6 bra 	$L__BB0_10;
	ld.global.u32 	%r568, [%rd6+20];
	xor.b32  	%r945, %r945, %r568;
	ld.global.u32 	%r569, [%rd6+24];
	xor.b32  	%r944, %r944, %r569;
	ld.global.u32 	%r570, [%rd6+28];
	xor.b32  	%r943, %r943, %r570;
	ld.global.u32 	%r571, [%rd6+32];
	xor.b32  	%r942, %r942, %r571;
	ld.global.u32 	%r572, [%rd6+36];
	xor.b32  	%r941, %r941, %r572;
$L__BB0_10:
	and.b32  	%r574, %r557, 4;
	setp.eq.s32 	%p7, %r574, 0;
	@%p7 bra 	$L__BB0_12;
	ld.global.u32 	%r575, [%rd6+40];
	xor.b32  	%r945, %r945, %r575;
	ld.global.u32 	%r576, [%rd6+44];
	xor.b32  	%r944, %r944, %r576;
	ld.global.u32 	%r577, [%rd6+48];
	xor.b32  	%r943, %r943, %r577;
	ld.global.u32 	%r578, [%rd6+52];
	xor.b32  	%r942, %r942, %r578;
	ld.global.u32 	%r579, [%rd6+56];
	xor.b32  	%r941, %r941, %r579;
$L__BB0_12:
	and.b32  	%r581, %r557, 8;
	setp.eq.s32 	%p8, %r581, 0;
	@%p8 bra 	$L__BB0_14;
	ld.global.u32 	%r582, [%rd6+60];
	xor.b32  	%r945, %r945, %r582;
	ld.global.u32 	%r583, [%rd6+64];
	xor.b32  	%r944, %r944, %r583;
	ld.global.u32 	%r584, [%rd6+68];
	xor.b32  	%r943, %r943, %r584;
	ld.global.u32 	%r585, [%rd6+72];
	xor.b32  	%r942, %r942, %r585;
	ld.global.u32 	%r586, [%rd6+76];
	xor.b32  	%r941, %r941, %r586;
$L__BB0_14:
	and.b32  	%r588, %r557, 16;
	setp.eq.s32 	%p9, %r588, 0;
	@%p9 bra 	$L__BB0_16;
	ld.global.u32 	%r589, [%rd6+80];
	xor.b32  	%r945, %r945, %r589;
	ld.global.u32 	%r590, [%rd6+84];
	xor.b32  	%r944, %r944, %r590;
	ld.global.u32 	%r591, [%rd6+88];
	xor.b32  	%r943, %r943, %r591;
	ld.global.u32 	%r592, [%rd6+92];
	xor.b32  	%r942, %r942, %r592;
	ld.global.u32 	%r593, [%rd6+96];
	xor.b32  	%r941, %r941, %r593;
$L__BB0_16:
	and.b32  	%r595, %r557, 32;
	setp.eq.s32 	%p10, %r595, 0;
	@%p10 bra 	$L__BB0_18;
	ld.global.u32 	%r596, [%rd6+100];
	xor.b32  	%r945, %r945, %r596;
	ld.global.u32 	%r597, [%rd6+104];
	xor.b32  	%r944, %r944, %r597;
	ld.global.u32 	%r598, [%rd6+108];
	xor.b32  	%r943, %r943, %r598;
	ld.global.u32 	%r599, [%rd6+112];
	xor.b32  	%r942, %r942, %r599;
	ld.global.u32 	%r600, [%rd6+116];
	xor.b32  	%r941, %r941, %r600;
$L__BB0_18:
	and.b32  	%r602, %r557, 64;
	setp.eq.s32 	%p11, %r602, 0;
	@%p11 bra 	$L__BB0_20;
	ld.global.u32 	%r603, [%rd6+120];
	xor.b32  	%r945, %r945, %r603;
	ld.global.u32 	%r604, [%rd6+124];
	xor.b32  	%r944, %r944, %r604;
	ld.global.u32 	%r605, [%rd6+128];
	xor.b32  	%r943, %r943, %r605;
	ld.global.u32 	%r606, [%rd6+132];
	xor.b32  	%r942, %r942, %r606;
	ld.global.u32 	%r607, [%rd6+136];
	xor.b32  	%r941, %r941, %r607;
$L__BB0_20:
	and.b32  	%r609, %r557, 128;
	setp.eq.s32 	%p12, %r609, 0;
	@%p12 bra 	$L__BB0_22;
	ld.global.u32 	%r610, [%rd6+140];
	xor.b32  	%r945, %r945, %r610;
	ld.global.u32 	%r611, [%rd6+144];
	xor.b32  	%r944, %r944, %r611;
	ld.global.u32 	%r612, [%rd6+148];
	xor.b32  	%r943, %r943, %r612;
	ld.global.u32 	%r613, [%rd6+152];
	xor.b32  	%r942, %r942, %r613;
	ld.global.u32 	%r614, [%rd6+156];
	xor.b32  	%r941, %r941, %r614;
$L__BB0_22:
	and.b32  	%r616, %r557, 256;
	setp.eq.s32 	%p13, %r616, 0;
	@%p13 bra 	$L__BB0_24;
	ld.global.u32 	%r617, [%rd6+160];
	xor.b32  	%r945, %r945, %r617;
	ld.global.u32 	%r618, [%rd6+164];
	xor.b32  	%r944, %r944, %r618;
	ld.global.u32 	%r619, [%rd6+168];
	xor.b32  	%r943, %r943, %r619;
	ld.global.u32 	%r620, [%rd6+172];
	xor.b32  	%r942, %r942, %r620;
	ld.global.u32 	%r621, [%rd6+176];
	xor.b32  	%r941, %r941, %r621;
$L__BB0_24:
	and.b32  	%r623, %r557, 512;
	setp.eq.s32 	%p14, %r623, 0;
	@%p14 bra 	$L__BB0_26;
	ld.global.u32 	%r624, [%rd6+180];
	xor.b32  	%r945, %r945, %r624;
	ld.global.u32 	%r625, [%rd6+184];
	xor.b32  	%r944, %r944, %r625;
	ld.global.u32 	%r626, [%rd6+188];
	xor.b32  	%r943, %r943, %r626;
	ld.global.u32 	%r627, [%rd6+192];
	xor.b32  	%r942, %r942, %r627;
	ld.global.u32 	%r628, [%rd6+196];
	xor.b32  	%r941, %r941, %r628;
$L__BB0_26:
	and.b32  	%r630, %r557, 1024;
	setp.eq.s32 	%p15, %r630, 0;
	@%p15 bra 	$L__BB0_28;
	ld.global.u32 	%r631, [%rd6+200];
	xor.b32  	%r945, %r945, %r631;
	ld.global.u32 	%r632, [%rd6+204];
	xor.b32  	%r944, %r944, %r632;
	ld.global.u32 	%r633, [%rd6+208];
	xor.b32  	%r943, %r943, %r633;
	ld.global.u32 	%r634, [%rd6+212];
	xor.b32  	%r942, %r942, %r634;
	ld.global.u32 	%r635, [%rd6+216];
	xor.b32  	%r941, %r941, %r635;
$L__BB0_28:
	and.b32  	%r637, %r557, 2048;
	setp.eq.s32 	%p16, %r637, 0;
	@%p16 bra 	$L__BB0_30;
	ld.global.u32 	%r638, [%rd6+220];
	xor.b32  	%r945, %r945, %r638;
	ld.global.u32 	%r639, [%rd6+224];
	xor.b32  	%r944, %r944, %r639;
	ld.global.u32 	%r640, [%rd6+228];
	xor.b32  	%r943, %r943, %r640;
	ld.global.u32 	%r641, [%rd6+232];
	xor.b32  	%r942, %r942, %r641;
	ld.global.u32 	%r642, [%rd6+236];
	xor.b32  	%r941, %r941, %r642;
$L__BB0_30:
	and.b32  	%r644, %r557, 4096;
	setp.eq.s32 	%p17, %r644, 0;
	@%p17 bra 	$L__BB0_32;
	ld.global.u32 	%r645, [%rd6+240];
	xor.b32  	%r945, %r945, %r645;
	ld.global.u32 	%r646, [%rd6+244];
	xor.b32  	%r944, %r944, %r646;
	ld.global.u32 	%r647, [%rd6+248];
	xor.b32  	%r943, %r943, %r647;
	ld.global.u32 	%r648, [%rd6+252];
	xor.b32  	%r942, %r942, %r648;
	ld.global.u32 	%r649, [%rd6+256];
	xor.b32  	%r941, %r941, %r649;
$L__BB0_32:
	and.b32  	%r651, %r557, 8192;
	setp.eq.s32 	%p18, %r651, 0;
	@%p18 bra 	$L__BB0_34;
	ld.global.u32 	%r652, [%rd6+260];
	xor.b32  	%r945, %r945, %r652;
	ld.global.u32 	%r653, [%rd6+264];
	xor.b32  	%r944, %r944, %r653;
	ld.global.u32 	%r654, [%rd6+268];
	xor.b32  	%r943, %r943, %r654;
	ld.global.u32 	%r655, [%rd6+272];
	xor.b32  	%r942, %r942, %r655;
	ld.global.u32 	%r656, [%rd6+276];
	xor.b32  	%r941, %r941, %r656;
$L__BB0_34:
	and.b32  	%r658, %r557, 16384;
	setp.eq.s32 	%p19, %r658, 0;
	@%p19 bra 	$L__BB0_36;
	ld.global.u32 	%r659, [%rd6+280];
	xor.b32  	%r945, %r945, %r659;
	ld.global.u32 	%r660, [%rd6+284];
	xor.b32  	%r944, %r944, %r660;
	ld.global.u32 	%r661, [%rd6+288];
	xor.b32  	%r943, %r943, %r661;
	ld.global.u32 	%r662, [%rd6+292];
	xor.b32  	%r942, %r942, %r662;
	ld.global.u32 	%r663, [%rd6+296];
	xor.b32  	%r941, %r941, %r663;
$L__BB0_36:
	and.b32  	%r665, %r557, 32768;
	setp.eq.s32 	%p20, %r665, 0;
	@%p20 bra 	$L__BB0_38;
	ld.global.u32 	%r666, [%rd6+300];
	xor.b32  	%r945, %r945, %r666;
	ld.global.u32 	%r667, [%rd6+304];
	xor.b32  	%r944, %r944, %r667;
	ld.global.u32 	%r668, [%rd6+308];
	xor.b32  	%r943, %r943, %r668;
	ld.global.u32 	%r669, [%rd6+312];
	xor.b32  	%r942, %r942, %r669;
	ld.global.u32 	%r670, [%rd6+316];
	xor.b32  	%r941, %r941, %r670;
$L__BB0_38:
	add.s32 	%r940, %r940, 16;
	setp.ne.s32 	%p21, %r940, 32;
	@%p21 bra 	$L__BB0_6;
	mad.lo.s32 	%r671, %r934, -31, %r17;
	add.s32 	%r934, %r671, 1;
	setp.ne.s32 	%p22, %r934, 5;
	@%p22 bra 	$L__BB0_5;
	st.local.u32 	[%rd1+4], %r945;
	st.local.v2.u32 	[%rd1+8], {%r944, %r943};
	st.local.v2.u32 	[%rd1+16], {%r942, %r941};
	setp.eq.s64 	%p23, %rd4, 1;
	@%p23 bra 	$L__BB0_115;
	mov.b32 	%r941, 0;
	mov.u32 	%r1034, %r941;
	mov.u32 	%r1035, %r941;
	mov.u32 	%r944, %r941;
	mov.u32 	%r945, %r941;
	mov.u32 	%r1026, %r941;
$L__BB0_42:
	mul.wide.u32 	%rd17, %r1026, 4;
	add.s64 	%rd18, %rd1, %rd17;
	ld.local.u32 	%r192, [%rd18+4];
	shl.b32 	%r193, %r1026, 5;
	mov.b32 	%r1032, 0;
$L__BB0_43:
	.pragma "nounroll";
	shr.u32 	%r674, %r192, %r1032;
	and.b32  	%r675, %r674, 1;
	setp.eq.b32 	%p24, %r675, 1;
	not.pred 	%p25, %p24;
	add.s32 	%r676, %r193, %r1032;
	mul.lo.s32 	%r677, %r676, 5;
	mul.wide.u32 	%rd19, %r677, 4;
	add.s64 	%rd7, %rd5, %rd19;
	@%p25 bra 	$L__BB0_45;
	ld.global.u32 	%r678, [%rd7];
	xor.b32  	%r945, %r945, %r678;
	ld.global.u32 	%r679, [%rd7+4];
	xor.b32  	%r944, %r944, %r679;
	ld.global.u32 	%r680, [%rd7+8];
	xor.b32  	%r1035, %r1035, %r680;
	ld.global.u32 	%r681, [%rd7+12];
	xor.b32  	%r1034, %r1034, %r681;
	ld.global.u32 	%r682, [%rd7+16];
	xor.b32  	%r941, %r941, %r682;
$L__BB0_45:
	and.b32  	%r684, %r674, 2;
	setp.eq.s32 	%p26, %r684, 0;
	@%p26 bra 	$L__BB0_47;
	ld.global.u32 	%r685, [%rd7+20];
	xor.b32  	%r945, %r945, %r685;
	ld.global.u32 	%r686, [%rd7+24];
	xor.b32  	%r944, %r944, %r686;
	ld.global.u32 	%r687, [%rd7+28];
	xor.b32  	%r1035, %r1035, %r687;
	ld.global.u32 	%r688, [%rd7+32];
	xor.b32  	%r1034, %r1034, %r688;
	ld.global.u32 	%r689, [%rd7+36];
	xor.b32  	%r941, %r941, %r689;
$L__BB0_47:
	and.b32  	%r691, %r674, 4;
	setp.eq.s32 	%p27, %r691, 0;
	@%p27 bra 	$L__BB0_49;
	ld.global.u32 	%r692, [%rd7+40];
	xor.b32  	%r945, %r945, %r692;
	ld.global.u32 	%r693, [%rd7+44];
	xor.b32  	%r944, %r944, %r693;
	ld.global.u32 	%r694, [%rd7+48];
	xor.b32  	%r1035, %r1035, %r694;
	ld.global.u32 	%r695, [%rd7+52];
	xor.b32  	%r1034, %r1034, %r695;
	ld.global.u32 	%r696, [%rd7+56];
	xor.b32  	%r941, %r941, %r696;
$L__BB0_49:
	and.b32  	%r698, %r674, 8;
	setp.eq.s32 	%p28, %r698, 0;
	@%p28 bra 	$L__BB0_51;
	ld.global.u32 	%r699, [%rd7+60];
	xor.b32  	%r945, %r945, %r699;
	ld.global.u32 	%r700, [%rd7+64];
	xor.b32  	%r944, %r944, %r700;
	ld.global.u32 	%r701, [%rd7+68];
	xor.b32  	%r1035, %r1035, %r701;
	ld.global.u32 	%r702, [%rd7+72];
	xor.b32  	%r1034, %r1034, %r702;
	ld.global.u32 	%r703, [%rd7+76];
	xor.b32  	%r941, %r941, %r703;
$L__BB0_51:
	and.b32  	%r705, %r674, 16;
	setp.eq.s32 	%p29, %r705, 0;
	@%p29 bra 	$L__BB0_53;
	ld.global.u32 	%r706, [%rd7+80];
	xor.b32  	%r945, %r945, %r706;
	ld.global.u32 	%r707, [%rd7+84];
	xor.b32  	%r944, %r944, %r707;
	ld.global.u32 	%r708, [%rd7+88];
	xor.b32  	%r1035, %r1035, %r708;
	ld.global.u32 	%r709, [%rd7+92];
	xor.b32  	%r1034, %r1034, %r709;
	ld.global.u32 	%r710, [%rd7+96];
	xor.b32  	%r941, %r941, %r710;
$L__BB0_53:
	and.b32  	%r712, %r674, 32;
	setp.eq.s32 	%p30, %r712, 0;
	@%p30 bra 	$L__BB0_55;
	ld.global.u32 	%r713, [%rd7+100];
	xor.b32  	%r945, %r945, %r713;
	ld.global.u32 	%r714, [%rd7+104];
	xor.b32  	%r944, %r944, %r714;
	ld.global.u32 	%r715, [%rd7+108];
	xor.b32  	%r1035, %r1035, %r715;
	ld.global.u32 	%r716, [%rd7+112];
	xor.b32  	%r1034, %r1034, %r716;
	ld.global.u32 	%r717, [%rd7+116];
	xor.b32  	%r941, %r941, %r717;
$L__BB0_55:
	and.b32  	%r719, %r674, 64;
	setp.eq.s32 	%p31, %r719, 0;
	@%p31 bra 	$L__BB0_57;
	ld.global.u32 	%r720, [%rd7+120];
	xor.b32  	%r945, %r945, %r720;
	ld.global.u32 	%r721, [%rd7+124];
	xor.b32  	%r944, %r944, %r721;
	ld.global.u32 	%r722, [%rd7+128];
	xor.b32  	%r1035, %r1035, %r722;
	ld.global.u32 	%r723, [%rd7+132];
	xor.b32  	%r1034, %r1034, %r723;
	ld.global.u32 	%r724, [%rd7+136];
	xor.b32  	%r941, %r941, %r724;
$L__BB0_57:
	and.b32  	%r726, %r674, 128;
	setp.eq.s32 	%p32, %r726, 0;
	@%p32 bra 	$L__BB0_59;
	ld.global.u32 	%r727, [%rd7+140];
	xor.b32  	%r945, %r945, %r727;
	ld.global.u32 	%r728, [%rd7+144];
	xor.b32  	%r944, %r944, %r728;
	ld.global.u32 	%r729, [%rd7+148];
	xor.b32  	%r1035, %r1035, %r729;
	ld.global.u32 	%r730, [%rd7+152];
	xor.b32  	%r1034, %r1034, %r730;
	ld.global.u32 	%r731, [%rd7+156];
	xor.b32  	%r941, %r941, %r731;
$L__BB0_59:
	and.b32  	%r733, %r674, 256;
	setp.eq.s32 	%p33, %r733, 0;
	@%p33 bra 	$L__BB0_61;
	ld.global.u32 	%r734, [%rd7+160];
	xor.b32  	%r945, %r945, %r734;
	ld.global.u32 	%r735, [%rd7+164];
	xor.b32  	%r944, %r944, %r735;
	ld.global.u32 	%r736, [%rd7+168];
	xor.b32  	%r1035, %r1035, %r736;
	ld.global.u32 	%r737, [%rd7+172];
	xor.b32  	%r1034, %r1034, %r737;
	ld.global.u32 	%r738, [%rd7+176];
	xor.b32  	%r941, %r941, %r738;
$L__BB0_61:
	and.b32  	%r740, %r674, 512;
	setp.eq.s32 	%p34, %r740, 0;
	@%p34 bra 	$L__BB0_63;
	ld.global.u32 	%r741, [%rd7+180];
	xor.b32  	%r945, %r945, %r741;
	ld.global.u32 	%r742, [%rd7+184];
	xor.b32  	%r944, %r944, %r742;
	ld.global.u32 	%r743, [%rd7+188];
	xor.b32  	%r1035, %r1035, %r743;
	ld.global.u32 	%r744, [%rd7+192];
	xor.b32  	%r1034, %r1034, %r744;
	ld.global.u32 	%r745, [%rd7+196];
	xor.b32  	%r941, %r941, %r745;
$L__BB0_63:
	and.b32  	%r747, %r674, 1024;
	setp.eq.s32 	%p35, %r747, 0;
	@%p35 bra 	$L__BB0_65;
	ld.global.u32 	%r748, [%rd7+200];
	xor.b32  	%r945, %r945, %r748;
	ld.global.u32 	%r749, [%rd7+204];
	xor.b32  	%r944, %r944, %r749;
	ld.global.u32 	%r750, [%rd7+208];
	xor.b32  	%r1035, %r1035, %r750;
	ld.global.u32 	%r751, [%rd7+212];
	xor.b32  	%r1034, %r1034, %r751;
	ld.global.u32 	%r752, [%rd7+216];
	xor.b32  	%r941, %r941, %r752;
$L__BB0_65:
	and.b32  	%r754, %r674, 2048;
	setp.eq.s32 	%p36, %r754, 0;
	@%p36 bra 	$L__BB0_67;
	ld.global.u32 	%r755, [%rd7+220];
	xor.b32  	%r945, %r945, %r755;
	ld.global.u32 	%r756, [%rd7+224];
	xor.b32  	%r944, %r944, %r756;
	ld.global.u32 	%r757, [%rd7+228];
	xor.b32  	%r1035, %r1035, %r757;
	ld.global.u32 	%r758, [%rd7+232];
	xor.b32  	%r1034, %r1034, %r758;
	ld.global.u32 	%r759, [%rd7+236];
	xor.b32  	%r941, %r941, %r759;
$L__BB0_67:
	and.b32  	%r761, %r674, 4096;
	setp.eq.s32 	%p37, %r761, 0;
	@%p37 bra 	$L__BB0_69;
	ld.global.u32 	%r762, [%rd7+240];
	xor.b32  	%r945, %r945, %r762;
	ld.global.u32 	%r763, [%rd7+244];
	xor.b32  	%r944, %r944, %r763;
	ld.global.u32 	%r764, [%rd7+248];
	xor.b32  	%r1035, %r1035, %r764;
	ld.global.u32 	%r765, [%rd7+252];
	xor.b32  	%r1034, %r1034, %r765;
	ld.global.u32 	%r766, [%rd7+256];
	xor.b32  	%r941, %r941, %r766;
$L__BB0_69:
	and.b32  	%r768, %r674, 8192;
	setp.eq.s32 	%p38, %r768, 0;
	@%p38 bra 	$L__BB0_71;
	ld.global.u32 	%r769, [%rd7+260];
	xor.b32  	%r945, %r945, %r769;
	ld.global.u32 	%r770, [%rd7+264];
	xor.b32  	%r944, %r944, %r770;
	ld.global.u32 	%r771, [%rd7+268];
	xor.b32  	%r1035, %r1035, %r771;
	ld.global.u32 	%r772, [%rd7+272];
	xor.b32  	%r1034, %r1034, %r772;
	ld.global.u32 	%r773, [%rd7+276];
	xor.b32  	%r941, %r941, %r773;
$L__BB0_71:
	and.b32  	%r775, %r674, 16384;
	setp.eq.s32 	%p39, %r775, 0;
	@%p39 bra 	$L__BB0_73;
	ld.global.u32 	%r776, [%rd7+280];
	xor.b32  	%r945, %r945, %r776;
	ld.global.u32 	%r777, [%rd7+284];
	xor.b32  	%r944, %r944, %r777;
	ld.global.u32 	%r778, [%rd7+288];
	xor.b32  	%r1035, %r1035, %r778;
	ld.global.u32 	%r779, [%rd7+292];
	xor.b32  	%r1034, %r1034, %r779;
	ld.global.u32 	%r780, [%rd7+296];
	xor.b32  	%r941, %r941, %r780;
$L__BB0_73:
	and.b32  	%r782, %r674, 32768;
	setp.eq.s32 	%p40, %r782, 0;
	@%p40 bra 	$L__BB0_75;
	ld.global.u32 	%r783, [%rd7+300];
	xor.b32  	%r945, %r945, %r783;
	ld.global.u32 	%r784, [%rd7+304];
	xor.b32  	%r944, %r944, %r784;
	ld.global.u32 	%r785, [%rd7+308];
	xor.b32  	%r1035, %r1035, %r785;
	ld.global.u32 	%r786, [%rd7+312];
	xor.b32  	%r1034, %r1034, %r786;
	ld.global.u32 	%r787, [%rd7+316];
	xor.b32  	%r941, %r941, %r787;
$L__BB0_75:
	add.s32 	%r1032, %r1032, 16;
	setp.ne.s32 	%p41, %r1032, 32;
	@%p41 bra 	$L__BB0_43;
	mad.lo.s32 	%r788, %r1026, -31, %r193;
	add.s32 	%r1026, %r788, 1;
	setp.ne.s32 	%p42, %r1026, 5;
	@%p42 bra 	$L__BB0_42;
	st.local.u32 	[%rd1+4], %r945;
	st.local.v2.u32 	[%rd1+8], {%r944, %r1035};
	st.local.v2.u32 	[%rd1+16], {%r1034, %r941};
	setp.ne.s64 	%p43, %rd4, 3;
	@%p43 bra 	$L__BB0_115;
	mov.b32 	%r941, 0;
	mov.u32 	%r1126, %r941;
	mov.u32 	%r1127, %r941;
	mov.u32 	%r944, %r941;
	mov.u32 	%r945, %r941;
	mov.u32 	%r1118, %r941;
$L__BB0_79:
	mul.wide.u32 	%rd20, %r1118, 4;
	add.s64 	%rd21, %rd1, %rd20;
	ld.local.u32 	%r368, [%rd21+4];
	shl.b32 	%r369, %r1118, 5;
	mov.b32 	%r1124, 0;
$L__BB0_80:
	.pragma "nounroll";
	shr.u32 	%r791, %r368, %r1124;
	and.b32  	%r792, %r791, 1;
	setp.eq.b32 	%p44, %r792, 1;
	not.pred 	%p45, %p44;
	add.s32 	%r793, %r369, %r1124;
	mul.lo.s32 	%r794, %r793, 5;
	mul.wide.u32 	%rd22, %r794, 4;
	add.s64 	%rd8, %rd5, %rd22;
	@%p45 bra 	$L__BB0_82;
	ld.global.u32 	%r795, [%rd8];
	xor.b32  	%r945, %r945, %r795;
	ld.global.u32 	%r796, [%rd8+4];
	xor.b32  	%r944, %r944, %r796;
	ld.global.u32 	%r797, [%rd8+8];
	xor.b32  	%r1127, %r1127, %r797;
	ld.global.u32 	%r798, [%rd8+12];
	xor.b32  	%r1126, %r1126, %r798;
	ld.global.u32 	%r799, [%rd8+16];
	xor.b32  	%r941, %r941, %r799;
$L__BB0_82:
	and.b32  	%r801, %r791, 2;
	setp.eq.s32 	%p46, %r801, 0;
	@%p46 bra 	$L__BB0_84;
	ld.global.u32 	%r802, [%rd8+20];
	xor.b32  	%r945, %r945, %r802;
	ld.global.u32 	%r803, [%rd8+24];
	xor.b32  	%r944, %r944, %r803;
	ld.global.u32 	%r804, [%rd8+28];
	xor.b32  	%r1127, %r1127, %r804;
	ld.global.u32 	%r805, [%rd8+32];
	xor.b32  	%r1126, %r1126, %r805;
	ld.global.u32 	%r806, [%rd8+36];
	xor.b32  	%r941, %r941, %r806;
$L__BB0_84:
	and.b32  	%r808, %r791, 4;
	setp.eq.s32 	%p47, %r808, 0;
	@%p47 bra 	$L__BB0_86;
	ld.global.u32 	%r809, [%rd8+40];
	xor.b32  	%r945, %r945, %r809;
	ld.global.u32 	%r810, [%rd8+44];
	xor.b32  	%r944, %r944, %r810;
	ld.global.u32 	%r811, [%rd8+48];
	xor.b32  	%r1127, %r1127, %r811;
	ld.global.u32 	%r812, [%rd8+52];
	xor.b32  	%r1126, %r1126, %r812;
	ld.global.u32 	%r813, [%rd8+56];
	xor.b32  	%r941, %r941, %r813;
$L__BB0_86:
	and.b32  	%r815, %r791, 8;
	setp.eq.s32 	%p48, %r815, 0;
	@%p48 bra 	$L__BB0_88;
	ld.global.u32 	%r816, [%rd8+60];
	xor.b32  	%r945, %r945, %r816;
	ld.global.u32 	%r817, [%rd8+64];
	xor.b32  	%r944, %r944, %r817;
	ld.global.u32 	%r818, [%rd8+68];
	xor.b32  	%r1127, %r1127, %r818;
	ld.global.u32 	%r819, [%rd8+72];
	xor.b32  	%r1126, %r1126, %r819;
	ld.global.u32 	%r820, [%rd8+76];
	xor.b32  	%r941, %r941, %r820;
$L__BB0_88:
	and.b32  	%r822, %r791, 16;
	setp.eq.s32 	%p49, %r822, 0;
	@%p49 bra 	$L__BB0_90;
	ld.global.u32 	%r823, [%rd8+80];
	xor.b32  	%r945, %r945, %r823;
	ld.global.u32 	%r824, [%rd8+84];
	xor.b32  	%r944, %r944, %r824;
	ld.global.u32 	%r825, [%rd8+88];
	xor.b32  	%r1127, %r1127, %r825;
	ld.global.u32 	%r826, [%rd8+92];
	xor.b32  	%r1126, %r1126, %r826;
	ld.global.u32 	%r827, [%rd8+96];
	xor.b32  	%r941, %r941, %r827;
$L__BB0_90:
	and.b32  	%r829, %r791, 32;
	setp.eq.s32 	%p50, %r829, 0;
	@%p50 bra 	$L__BB0_92;
	ld.global.u32 	%r830, [%rd8+100];
	xor.b32  	%r945, %r945, %r830;
	ld.global.u32 	%r831, [%rd8+104];
	xor.b32  	%r944, %r944, %r831;
	ld.global.u32 	%r832, [%rd8+108];
	xor.b32  	%r1127, %r1127, %r832;
	ld.global.u32 	%r833, [%rd8+112];
	xor.b32  	%r1126, %r1126, %r833;
	ld.global.u32 	%r834, [%rd8+116];
	xor.b32  	%r941, %r941, %r834;
$L__BB0_92:
	and.b32  	%r836, %r791, 64;
	setp.eq.s32 	%p51, %r836, 0;
	@%p51 bra 	$L__BB0_94;
	ld.global.u32 	%r837, [%rd8+120];
	xor.b32  	%r945, %r945, %r837;
	ld.global.u32 	%r838, [%rd8+124];
	xor.b32  	%r944, %r944, %r838;
	ld.global.u32 	%r839, [%rd8+128];
	xor.b32  	%r1127, %r1127, %r839;
	ld.global.u32 	%r840, [%rd8+132];
	xor.b32  	%r1126, %r1126, %r840;
	ld.global.u32 	%r841, [%rd8+136];
	xor.b32  	%r941, %r941, %r841;
$L__BB0_94:
	and.b32  	%r843, %r791, 128;
	setp.eq.s32 	%p52, %r843, 0;
	@%p52 bra 	$L__BB0_96;
	ld.global.u32 	%r844, [%rd8+140];
	xor.b32  	%r945, %r945, %r844;
	ld.global.u32 	%r845, [%rd8+144];
	xor.b32  	%r944, %r944, %r845;
	ld.global.u32 	%r846, [%rd8+148];
	xor.b32  	%r1127, %r1127, %r846;
	ld.global.u32 	%r847, [%rd8+152];
	xor.b32  	%r1126, %r1126, %r847;
	ld.global.u32 	%r848, [%rd8+156];
	xor.b32  	%r941, %r941, %r848;
$L__BB0_96:
	and.b32  	%r850, %r791, 256;
	setp.eq.s32 	%p53, %r850, 0;
	@%p53 bra 	$L__BB0_98;
	ld.global.u32 	%r851, [%rd8+160];
	xor.b32  	%r945, %r945, %r851;
	ld.global.u32 	%r852, [%rd8+164];
	xor.b32  	%r944, %r944, %r852;
	ld.global.u32 	%r853, [%rd8+168];
	xor.b32  	%r1127, %r1127, %r853;
	ld.global.u32 	%r854, [%rd8+172];
	xor.b32  	%r1126, %r1126, %r854;
	ld.global.u32 	%r855, [%rd8+176];
	xor.b32  	%r941, %r941, %r855;
$L__BB0_98:
	and.b32  	%r857, %r791, 512;
	setp.eq.s32 	%p54, %r857, 0;
	@%p54 bra 	$L__BB0_100;
	ld.global.u32 	%r858, [%rd8+180];
	xor.b32  	%r945, %r945, %r858;
	ld.global.u32 	%r859, [%rd8+184];
	xor.b32  	%r944, %r944, %r859;
	ld.global.u32 	%r860, [%rd8+188];
	xor.b32  	%r1127, %r1127, %r860;
	ld.global.u32 	%r861, [%rd8+192];
	xor.b32  	%r1126, %r1126, %r861;
	ld.global.u32 	%r862, [%rd8+196];
	xor.b32  	%r941, %r941, %r862;
$L__BB0_100:
	and.b32  	%r864, %r791, 1024;
	setp.eq.s32 	%p55, %r864, 0;
	@%p55 bra 	$L__BB0_102;
	ld.global.u32 	%r865, [%rd8+200];
	xor.b32  	%r945, %r945, %r865;
	ld.global.u32 	%r866, [%rd8+204];
	xor.b32  	%r944, %r944, %r866;
	ld.global.u32 	%r867, [%rd8+208];
	xor.b32  	%r1127, %r1127, %r867;
	ld.global.u32 	%r868, [%rd8+212];
	xor.b32  	%r1126, %r1126, %r868;
	ld.global.u32 	%r869, [%rd8+216];
	xor.b32  	%r941, %r941, %r869;
$L__BB0_102:
	and.b32  	%r871, %r791, 2048;
	setp.eq.s32 	%p56, %r871, 0;
	@%p56 bra 	$L__BB0_104;
	ld.global.u32 	%r872, [%rd8+220];
	xor.b32  	%r945, %r945, %r872;
	ld.global.u32 	%r873, [%rd8+224];
	xor.b32  	%r944, %r944, %r873;
	ld.global.u32 	%r874, [%rd8+228];
	xor.b32  	%r1127, %r1127, %r874;
	ld.global.u32 	%r875, [%rd8+232];
	xor.b32  	%r1126, %r1126, %r875;
	ld.global.u32 	%r876, [%rd8+236];
	xor.b32  	%r941, %r941, %r876;
$L__BB0_104:
	and.b32  	%r878, %r791, 4096;
	setp.eq.s32 	%p57, %r878, 0;
	@%p57 bra 	$L__BB0_106;
	ld.global.u32 	%r879, [%rd8+240];
	xor.b32  	%r945, %r945, %r879;
	ld.global.u32 	%r880, [%rd8+244];
	xor.b32  	%r944, %r944, %r880;
	ld.global.u32 	%r881, [%rd8+248];
	xor.b32  	%r1127, %r1127, %r881;
	ld.global.u32 	%r882, [%rd8+252];
	xor.b32  	%r1126, %r1126, %r882;
	ld.global.u32 	%r883, [%rd8+256];
	xor.b32  	%r941, %r941, %r883;
$L__BB0_106:
	and.b32  	%r885, %r791, 8192;
	setp.eq.s32 	%p58, %r885, 0;
	@%p58 bra 	$L__BB0_108;
	ld.global.u32 	%r886, [%rd8+260];
	xor.b32  	%r945, %r945, %r886;
	ld.global.u32 	%r887, [%rd8+264];
	xor.b32  	%r944, %r944, %r887;
	ld.global.u32 	%r888, [%rd8+268];
	xor.b32  	%r1127, %r1127, %r888;
	ld.global.u32 	%r889, [%rd8+272];
	xor.b32  	%r1126, %r1126, %r889;
	ld.global.u32 	%r890, [%rd8+276];
	xor.b32  	%r941, %r941, %r890;
$L__BB0_108:
	and.b32  	%r892, %r791, 16384;
	setp.eq.s32 	%p59, %r892, 0;
	@%p59 bra 	$L__BB0_110;
	ld.global.u32 	%r893, [%rd8+280];
	xor.b32  	%r945, %r945, %r893;
	ld.global.u32 	%r894, [%rd8+284];
	xor.b32  	%r944, %r944, %r894;
	ld.global.u32 	%r895, [%rd8+288];
	xor.b32  	%r1127, %r1127, %r895;
	ld.global.u32 	%r896, [%rd8+292];
	xor.b32  	%r1126, %r1126, %r896;
	ld.global.u32 	%r897, [%rd8+296];
	xor.b32  	%r941, %r941, %r897;
$L__BB0_110:
	and.b32  	%r899, %r791, 32768;
	setp.eq.s32 	%p60, %r899, 0;
	@%p60 bra 	$L__BB0_112;
	ld.global.u32 	%r900, [%rd8+300];
	xor.b32  	%r945, %r945, %r900;
	ld.global.u32 	%r901, [%rd8+304];
	xor.b32  	%r944, %r944, %r901;
	ld.global.u32 	%r902, [%rd8+308];
	xor.b32  	%r1127, %r1127, %r902;
	ld.global.u32 	%r903, [%rd8+312];
	xor.b32  	%r1126, %r1126, %r903;
	ld.global.u32 	%r904, [%rd8+316];
	xor.b32  	%r941, %r941, %r904;
$L__BB0_112:
	add.s32 	%r1124, %r1124, 16;
	setp.ne.s32 	%p61, %r1124, 32;
	@%p61 bra 	$L__BB0_80;
	mad.lo.s32 	%r905, %r1118, -31, %r369;
	add.s32 	%r1118, %r905, 1;
	setp.ne.s32 	%p62, %r1118, 5;
	@%p62 bra 	$L__BB0_79;
	st.local.u32 	[%rd1+4], %r945;
	st.local.v2.u32 	[%rd1+8], {%r944, %r1127};
	st.local.v2.u32 	[%rd1+16], {%r1126, %r941};
$L__BB0_115:
	shr.u64 	%rd24, %rd3, 2;
	add.s32 	%r928, %r928, 1;
	setp.gt.u64 	%p63, %rd3, 3;
	@%p63 bra 	$L__BB0_3;
$L__BB0_116:
	shr.u32 	%r906, %r945, 2;
	xor.b32  	%r907, %r906, %r945;
	shl.b32 	%r908, %r941, 4;
	shl.b32 	%r909, %r907, 1;
	xor.b32  	%r910, %r909, %r908;
	xor.b32  	%r911, %r910, %r907;
	xor.b32  	%r912, %r911, %r941;
	add.s32 	%r913, %r2, %r912;
	add.s32 	%r914, %r913, -637770787;
	cvt.rn.f32.u32 	%f1, %r914;
	fma.rn.f32 	%f2, %f1, 0f2F800000, 0f2F000000;
	cvt.f64.f32 	%fd1, %f2;
	shr.u32 	%r915, %r944, 2;
	xor.b32  	%r916, %r915, %r944;
	shl.b32 	%r917, %r912, 4;
	shl.b32 	%r918, %r916, 1;
	xor.b32  	%r919, %r918, %r917;
	xor.b32  	%r920, %r919, %r916;
	xor.b32  	%r921, %r920, %r912;
	add.s32 	%r922, %r2, %r921;
	add.s32 	%r923, %r922, -637408350;
	cvt.rn.f32.u32 	%f3, %r923;
	fma.rn.f32 	%f4, %f3, 0f2F800000, 0f2F000000;
	cvt.f64.f32 	%fd2, %f4;
	mul.f64 	%fd3, %fd2, %fd2;
	fma.rn.f64 	%fd4, %fd1, %fd1, %fd3;
	setp.gtu.f64 	%p64, %fd4, 0d3FF0000000000000;
	@%p64 bra 	$L__BB0_118;
	cvta.to.global.u64 	%rd23, %rd10;
	atom.global.add.u32 	%r924, [%rd23], 1;
$L__BB0_118:
	ret;

}


// ===== COMPILED SASS (sm_100) =====

	.target	sm_100

	.elftype	@"ET_EXEC"


//--------------------- .note.nv.tkinfo           --------------------------
	.section	.note.nv.tkinfo,"",@"SHT_NOTE"
	.sectionflags	@"SHF_NOTE_NV_TKINFO"
	.tkinfo
        /*0018*/ 	.word	0x00000002
        /*0030*/ 	.string	""
        /*0030*/ 	.string	"ptxas"
        /*0030*/ 	.string	"Cuda compilation tools, release 13.0, V13.0.88"
        /*0030*/ 	.string	"Build cuda_13.0.r13.0/compiler.36424714_0"
        /*0030*/ 	.string	"-arch sm_100 -m 64 "



//--------------------- .note.nv.cuinfo           --------------------------
	.section	.note.nv.cuinfo,"",@"SHT_NOTE"
	.sectionflags	@"SHF_NOTE_NV_CUINFO"
        /*0018*/ 	.short	0x0002
        /*001a*/ 	.short	0x0064
        /*001c*/ 	.short	0x0082
	.zero		2


//--------------------- .nv.info                  --------------------------
	.section	.nv.info,"",@"SHT_CUDA_INFO"
	.align	4


	//----- nvinfo : EIATTR_REGCOUNT
	.align		4
        /*0000*/ 	.byte	0x04, 0x2f
        /*0002*/ 	.short	(.L_10 - .L_9)
	.align		4
.L_9:
        /*0004*/ 	.word	index@(_Z12count_pointsPiij)
        /*0008*/ 	.word	0x0000001f


	//----- nvinfo : EIATTR_FRAME_SIZE
	.align		4
.L_10:
        /*000c*/ 	.byte	0x04, 0x11
        /*000e*/ 	.short	(.L_12 - .L_11)
	.align		4
.L_11:
        /*0010*/ 	.word	index@(_Z12count_pointsPiij)
        /*0014*/ 	.word	0x00000030


	//----- nvinfo : EIATTR_MIN_STACK_SIZE
	.align		4
.L_12:
        /*0018*/ 	.byte	0x04, 0x12
        /*001a*/ 	.short	(.L_14 - .L_13)
	.align		4
.L_13:
        /*001c*/ 	.word	index@(_Z12count_pointsPiij)
        /*0020*/ 	.word	0x00000030
.L_14:


//--------------------- .nv.compat                --------------------------
	.section	.nv.compat,"",@"SHT_CUDA_COMPAT_INFO"
	.align	4
        /*0000*/ 	.byte	0x02, 0x09, 0x00, 0x00, 0x02, 0x02, 0x01, 0x00, 0x02, 0x05, 0x05, 0x00, 0x03, 0x07, 0x01, 0x01
        /*0010*/ 	.byte	0x02, 0x03, 0x00, 0x00, 0x02, 0x06, 0x01, 0x00, 0x04, 0x0b, 0x08, 0x00, 0x01, 0x00, 0x00, 0x00
        /*0020*/ 	.byte	0x00, 0x00, 0x00, 0x00


//--------------------- .nv.info._Z12count_pointsPiij --------------------------
	.section	.nv.info._Z12count_pointsPiij,"",@"SHT_CUDA_INFO"
	.sectionflags	@""
	.align	4


	//----- nvinfo : EIATTR_CUDA_API_VERSION
	.align		4
        /*0000*/ 	.byte	0x04, 0x37
        /*0002*/ 	.short	(.L_16 - .L_15)
.L_15:
        /*0004*/ 	.word	0x00000082


	//----- nvinfo : EIATTR_KPARAM_INFO
	.align		4
.L_16:
        /*0008*/ 	.byte	0x04, 0x17
        /*000a*/ 	.short	(.L_18 - .L_17)
.L_17:
        /*000c*/ 	.word	0x00000000
        /*0010*/ 	.short	0x0002
        /*0012*/ 	.short	0x000c
        /*0014*/ 	.byte	0x00, 0xf0, 0x11, 0x00


	//----- nvinfo : EIATTR_KPARAM_INFO
	.align		4
.L_18:
        /*0018*/ 	.byte	0x04, 0x17
        /*001a*/ 	.short	(.L_20 - .L_19)
.L_19:
        /*001c*/ 	.word	0x00000000
        /*0020*/ 	.short	0x0001
        /*0022*/ 	.short	0x0008
        /*0024*/ 	.byte	0x00, 0xf0, 0x11, 0x00


	//----- nvinfo : EIATTR_KPARAM_INFO
	.align		4
.L_20:
        /*0028*/ 	.byte	0x04, 0x17
        /*002a*/ 	.short	(.L_22 - .L_21)
.L_21:
        /*002c*/ 	.word	0x00000000
        /*0030*/ 	.short	0x0000
        /*0032*/ 	.short	0x0000
        /*0034*/ 	.byte	0x00, 0xf5, 0x21, 0x00


	//----- nvinfo : EIATTR_SPARSE_MMA_MASK
	.align		4
.L_22:
        /*0038*/ 	.byte	0x03, 0x50
        /*003a*/ 	.short	0x0000


	//----- nvinfo : EIATTR_MAXREG_COUNT
	.align		4
        /*003c*/ 	.byte	0x03, 0x1b
        /*003e*/ 	.short	0x00ff


	//----- nvinfo : EIATTR_MERCURY_ISA_VERSION
	.align		4
        /*0040*/ 	.byte	0x03, 0x5f
        /*0042*/ 	.short	0x0101


	//----- nvinfo : EIATTR_INT_WARP_WIDE_INSTR_OFFSETS
	.align		4
        /*0044*/ 	.byte	0x04, 0x31
        /*0046*/ 	.short	(.L_24 - .L_23)


	//   ....[0]....
.L_23:
        /*0048*/ 	.word	0x00002890


	//----- nvinfo : EIATTR_VRC_CTA_INIT_COUNT
	.align		4
.L_24:
        /*004c*/ 	.byte	0x02, 0x4a
	.zero		1
	.zero		1


	//----- nvinfo : EIATTR_EXIT_INSTR_OFFSETS
	.align		4
        /*0050*/ 	.byte	0x04, 0x1c
        /*0052*/ 	.short	(.L_26 - .L_25)


	//   ....[0]....
.L_25:
        /*0054*/ 	.word	0x00000080


	//   ....[1]....
        /*0058*/ 	.word	0x00002860


	//   ....[2]....
        /*005c*/ 	.word	0x000028e0


	//----- nvinfo : EIATTR_CRS_STACK_SIZE
	.align		4
.L_26:
        /*0060*/ 	.byte	0x04, 0x1e
        /*0062*/ 	.short	(.L_28 - .L_27)
.L_27:
        /*0064*/ 	.word	0x00000000


	//----- nvinfo : EIATTR_CBANK_PARAM_SIZE
	.align		4
.L_28:
        /*0068*/ 	.byte	0x03, 0x19
        /*006a*/ 	.short	0x0010


	//----- nvinfo : EIATTR_PARAM_CBANK
	.align		4
        /*006c*/ 	.byte	0x04, 0x0a
        /*006e*/ 	.short	(.L_30 - .L_29)
	.align		4
.L_29:
        /*0070*/ 	.word	index@(.nv.constant0._Z12count_pointsPiij)
        /*0074*/ 	.short	0x0380
        /*0076*/ 	.short	0x0010


	//----- nvinfo : EIATTR_SW_WAR
	.align		4
.L_30:
        /*0078*/ 	.byte	0x04, 0x36
        /*007a*/ 	.short	(.L_32 - .L_31)
.L_31:
        /*007c*/ 	.word	0x00000008
.L_32:


//--------------------- .nv.callgraph             --------------------------
	.section	.nv.callgraph,"",@"SHT_CUDA_CALLGRAPH"
	.align	4
	.sectionentsize	8
	.align		4
        /*0000*/ 	.word	0x00000000
	.align		4
        /*0004*/ 	.word	0xffffffff
	.align		4
        /*0008*/ 	.word	0x00000000
	.align		4
        /*000c*/ 	.word	0xfffffffe
	.align		4
        /*0010*/ 	.word	0x00000000
	.align		4
        /*0014*/ 	.word	0xfffffffd
	.align		4
        /*0018*/ 	.word	0x00000000
	.align		4
        /*001c*/ 	.word	0xfffffffc


//--------------------- .nv.constant4             --------------------------
	.section	.nv.constant4,"a",@progbits
	.align	8
	.align		8
.nv.constant4:
        /*0000*/ 	.dword	precalc_xorwow_matrix
	.align		8
        /*0008*/ 	.dword	precalc_xorwow_offset_matrix
	.align		8
        /*0010*/ 	.dword	mrg32k3aM1
	.align		8
        /*0018*/ 	.dword	mrg32k3aM2
	.align		8
        /*0020*/ 	.dword	mrg32k3aM1SubSeq
	.align		8
        /*0028*/ 	.dword	mrg32k3aM2SubSeq
	.align		8
        /*0030*/ 	.dword	mrg32k3aM1Seq
	.align		8
        /*0038*/ 	.dword	mrg32k3aM2Seq


//--------------------- .nv.constant3             --------------------------
	.section	.nv.constant3,"a",@progbits
	.align	8
.nv.constant3:
	.type		__cr_lgamma_table,@object
	.size		__cr_lgamma_table,(.L_8 - __cr_lgamma_table)
__cr_lgamma_table:
        /*0000*/ 	.byte	0x00, 0x00, 0x00, 0x00, 0x00, 0x00, 0x00, 0x00, 0x00, 0x00, 0x00, 0x00, 0x00, 0x00, 0x00, 0x00
        /*0010*/ 	.byte	0xef, 0x39, 0xfa, 0xfe, 0x42, 0x2e, 0xe6, 0x3f, 0x02, 0x20, 0x2a, 0xfa, 0x0b, 0xab, 0xfc, 0x3f
        /*0020*/ 	.byte	0xf9, 0x2c, 0x92, 0x7c, 0xa7, 0x6c, 0x09, 0x40, 0xc9, 0x79, 0x44, 0x3c, 0x64, 0x26, 0x13, 0x40
        /*0030*/ 	.byte	0xca, 0x01, 0xcf, 0x3a, 0x27, 0x51, 0x1a, 0x40, 0x30, 0xcc, 0x2d, 0xf3, 0xe1, 0x0c, 0x21, 0x40
        /*0040*/ 	.byte	0x0d, 0xb7, 0xfc, 0x82, 0x8e, 0x35, 0x25, 0x40
.L_8:


//--------------------- .text._Z12count_pointsPiij --------------------------
	.section	.text._Z12count_pointsPiij,"ax",@progbits
	.align	128
        .global         _Z12count_pointsPiij
        .type           _Z12count_pointsPiij,@function
        .size           _Z12count_pointsPiij,(.L_x_12 - _Z12count_pointsPiij)
        .other          _Z12count_pointsPiij,@"STO_CUDA_ENTRY STV_DEFAULT"
_Z12count_pointsPiij:
.text._Z12count_pointsPiij:
[----:B------:R-:W0:Y:S01]  /*0000*/  LDC R1, c[0x0][0x37c] ;  /* 0x0000df00ff017b82 */ /* 0x000e220000000800 */
[----:B------:R-:W1:Y:S07]  /*0010*/  S2R R3, SR_TID.X ;  /* 0x0000000000037919 */ /* 0x000e6e0000002100 */
[----:B------:R-:W1:Y:S01]  /*0020*/  S2UR UR4, SR_CTAID.X ;  /* 0x00000000000479c3 */ /* 0x000e620000002500 */
[----:B------:R-:W2:Y:S01]  /*0030*/  LDCU UR5, c[0x0][0x388] ;  /* 0x00007100ff0577ac */ /* 0x000ea20008000800 */
[----:B0-----:R-:W-:-:S06]  /*0040*/  VIADD R1, R1, 0xffffffd0 ;  /* 0xffffffd001017836 */ /* 0x001fcc0000000000 */
[----:B------:R-:W1:Y:S02]  /*0050*/  LDC R10, c[0x0][0x360] ;  /* 0x0000d800ff0a7b82 */ /* 0x000e640000000800 */
[----:B-1----:R-:W-:-:S05]  /*0060*/  IMAD R10, R10, UR4, R3 ;  /* 0x000000040a0a7c24 */ /* 0x002fca000f8e0203 */
[----:B--2---:R-:W-:-:S13]  /*0070*/  ISETP.GE.AND P0, PT, R10, UR5, PT ;  /* 0x000000050a007c0c */ /* 0x004fda000bf06270 */
[----:B------:R-:W-:Y:S05]  /*0080*/  @P0 EXIT ;  /* 0x000000000000094d */ /* 0x000fea0003800000 */
[----:B------:R-:W0:Y:S01]  /*0090*/  LDC R0, c[0x0][0x38c] ;  /* 0x0000e300ff007b82 */ /* 0x000e220000000800 */
[----:B------:R-:W-:Y:S01]  /*00a0*/  IMAD.MOV.U32 R5, RZ, RZ, -0x75bd8fc ;  /* 0xf8a42704ff057424 */ /* 0x000fe200078e00ff */
[----:B------:R-:W-:Y:S01]  /*00b0*/  ISETP.NE.AND P0, PT, R10, RZ, PT ;  /* 0x000000ff0a00720c */ /* 0x000fe20003f05270 */
[----:B------:R-:W-:Y:S01]  /*00c0*/  IMAD.MOV.U32 R6, RZ, RZ, -0x23270784 ;  /* 0xdcd8f87cff067424 */ /* 0x000fe200078e00ff */
[----:B------:R-:W1:Y:S01]  /*00d0*/  LDCU.64 UR6, c[0x0][0x358] ;  /* 0x00006b00ff0677ac */ /* 0x000e620008000a00 */
[----:B------:R-:W-:Y:S01]  /*00e0*/  BSSY.RECONVERGENT B0, `(.L_x_0) ;  /* 0x000025c000007945 */ /* 0x000fe20003800200 */
[----:B0-----:R-:W-:-:S05]  /*00f0*/  LOP3.LUT R0, R0, 0xaad26b49, RZ, 0x3c, !PT ;  /* 0xaad26b4900007812 */ /* 0x001fca00078e3cff */
[----:B------:R-:W-:-:S04]  /*0100*/  IMAD R0, R0, 0x4182bed5, RZ ;  /* 0x4182bed500007824 */ /* 0x000fc800078e02ff */
[C---:B------:R-:W-:Y:S01]  /*0110*/  VIADD R7, R0.reuse, 0x583f19 ;  /* 0x00583f1900077836 */ /* 0x040fe20000000000 */
[C---:B------:R-:W-:Y:S01]  /*0120*/  LOP3.LUT R4, R0.reuse, 0x159a55e5, RZ, 0x3c, !PT ;  /* 0x159a55e500047812 */ /* 0x040fe200078e3cff */
[C---:B------:R-:W-:Y:S02]  /*0130*/  VIADD R2, R0.reuse, 0xd9f6dc18 ;  /* 0xd9f6dc1800027836 */ /* 0x040fe40000000000 */
[----:B------:R-:W-:Y:S01]  /*0140*/  VIADD R3, R0, 0x75bcd15 ;  /* 0x075bcd1500037836 */ /* 0x000fe20000000000 */
[----:B------:R0:W-:Y:S04]  /*0150*/  STL.64 [R1+0x10], R6 ;  /* 0x0000100601007387 */ /* 0x0001e80000100a00 */
[----:B------:R0:W-:Y:S04]  /*0160*/  STL.64 [R1], R2 ;  /* 0x0000000201007387 */ /* 0x0001e80000100a00 */
[----:B------:R0:W-:Y:S01]  /*0170*/  STL.64 [R1+0x8], R4 ;  /* 0x0000080401007387 */ /* 0x0001e20000100a00 */
[----:B-1----:R-:W-:Y:S05]  /*0180*/  @!P0 BRA `(.L_x_1) ;  /* 0x0000002400448947 */ /* 0x002fea0003800000 */
[----:B------:R-:W-:Y:S01]  /*0190*/  SHF.R.S32.HI R11, RZ, 0x1f, R10 ;  /* 0x0000001fff0b7819 */ /* 0x000fe2000001140a */
[----:B0-----:R-:W-:-:S07]  /*01a0*/  IMAD.MOV.U32 R2, RZ, RZ, RZ ;  /* 0x000000ffff027224 */ /* 0x001fce00078e00ff */
.L_x_10:
[----:B------:R-:W-:Y:S01]  /*01b0*/  LOP3.LUT R0, R10, 0x3, RZ, 0xc0, !PT ;  /* 0x000000030a007812 */ /* 0x000fe200078ec0ff */
[----:B------:R-:W-:Y:S03]  /*01c0*/  BSSY.RECONVERGENT B1, `(.L_x_2) ;  /* 0x0000247000017945 */ /* 0x000fe60003800200 */
[----:B------:R-:W-:-:S04]  /*01d0*/  ISETP.NE.U32.AND P0, PT, R0, RZ, PT ;  /* 0x000000ff0000720c */ /* 0x000fc80003f05070 */
[----:B------:R-:W-:-:S13]  /*01e0*/  ISETP.NE.AND.EX P0, PT, RZ, RZ, PT, P0 ;  /* 0x000000ffff00720c */ /* 0x000fda0003f05300 */
[----:B0-----:R-:W-:Y:S05]  /*01f0*/  @!P0 BRA `(.L_x_3) ;  /* 0x00000024000c8947 */ /* 0x001fea0003800000 */
[----:B------:R-:W0:Y:S01]  /*0200*/  LDC.64 R8, c[0x4][RZ] ;  /* 0x01000000ff087b82 */ /* 0x000e220000000a00 */
[----:B------:R-:W-:Y:S01]  /*0210*/  IMAD.MOV.U32 R0, RZ, RZ, RZ ;  /* 0x000000ffff007224 */ /* 0x000fe200078e00ff */
[----:B------:R-:W-:Y:S02]  /*0220*/  CS2R R6, SRZ ;  /* 0x0000000000067805 */ /* 0x000fe4000001ff00 */
[----:B------:R-:W-:Y:S01]  /*0230*/  CS2R R4, SRZ ;  /* 0x0000000000047805 */ /* 0x000fe2000001ff00 */
[----:B------:R-:W-:Y:S02]  /*0240*/  IMAD.MOV.U32 R3, RZ, RZ, RZ ;  /* 0x000000ffff037224 */ /* 0x000fe400078e00ff */
[----:B0-----:R-:W-:-:S07]  /*0250*/  IMAD.WIDE.U32 R8, R2, 0xc80, R8 ;  /* 0x00000c8002087825 */ /* 0x001fce00078e0008 */
.L_x_5:
[----:B------:R-:W-:-:S06]  /*0260*/  IMAD R14, R0, 0x4, R1 ;  /* 0x00000004000e7824 */ /* 0x000fcc00078e0201 */
[----:B------:R-:W5:Y:S01]  /*0270*/  LDL R14, [R14+0x4] ;  /* 0x000004000e0e7983 */ /* 0x000f620000100800 */
[----:B------:R-:W-:Y:S01]  /*0280*/  IMAD.SHL.U32 R15, R0, 0x20, RZ ;  /* 0x00000020000f7824 */ /* 0x000fe200078e00ff */
[----:B------:R-:W-:-:S06]  /*0290*/  UMOV UR4, URZ ;  /* 0x000000ff00047c82 */ /* 0x000fcc0008000000 */
.L_x_4:
[----:B-----5:R-:W-:Y:S01]  /*02a0*/  SHF.R.U32.HI R22, RZ, UR4, R14 ;  /* 0x00000004ff167c19 */ /* 0x020fe2000801160e */
[----:B------:R-:W-:-:S03]  /*02b0*/  VIADD R12, R15, UR4 ;  /* 0x000000040f0c7c36 */ /* 0x000fc60008000000 */
[----:B------:R-:W-:-:S04]  /*02c0*/  LOP3.LUT R13, R22, 0x1, RZ, 0xc0, !PT ;  /* 0x00000001160d7812 */ /* 0x000fc800078ec0ff */
[----:B------:R-:W-:Y:S01]  /*02d0*/  ISETP.NE.U32.AND P0, PT, R13, 0x1, PT ;  /* 0x000000010d00780c */ /* 0x000fe20003f05070 */
[----:B------:R-:W-:-:S03]  /*02e0*/  IMAD R13, R12, 0x5, RZ ;  /* 0x000000050c0d7824 */ /* 0x000fc600078e02ff */
[----:B------:R-:W-:Y:S01]  /*02f0*/  R2P PR, R22, 0x7e ;  /* 0x0000007e16007804 */ /* 0x000fe20000000000 */
[----:B------:R-:W-:-:S08]  /*0300*/  IMAD.WIDE.U32 R12, R13, 0x4, R8 ;  /* 0x000000040d0c7825 */ /* 0x000fd000078e0008 */
[----:B------:R-:W2:Y:S04]  /*0310*/  @!P0 LDG.E R16, desc[UR6][R12.64+0x10] ;  /* 0x000010060c108981 */ /* 0x000ea8000c1e1900 */
[----:B------:R-:W3:Y:S04]  /*0320*/  @P1 LDG.E R18, desc[UR6][R12.64+0x24] ;  /* 0x000024060c121981 */ /* 0x000ee8000c1e1900 */
[----:B------:R-:W4:Y:S04]  /*0330*/  @P2 LDG.E R20, desc[UR6][R12.64+0x38] ;  /* 0x000038060c142981 */ /* 0x000f28000c1e1900 */
[----:B------:R-:W4:Y:S04]  /*0340*/  @P3 LDG.E R24, desc[UR6][R12.64+0x4c] ;  /* 0x00004c060c183981 */ /* 0x000f28000c1e1900 */
[----:B------:R-:W4:Y:S04]  /*0350*/  @P4 LDG.E R26, desc[UR6][R12.64+0x60] ;  /* 0x000060060c1a4981 */ /* 0x000f28000c1e1900 */
[----:B------:R-:W4:Y:S04]  /*0360*/  @!P0 LDG.E R17, desc[UR6][R12.64+0x4] ;  /* 0x000004060c118981 */ /* 0x000f28000c1e1900 */
[----:B------:R-:W4:Y:S04]  /*0370*/  @!P0 LDG.E R19, desc[UR6][R12.64+0xc] ;  /* 0x00000c060c138981 */ /* 0x000f28000c1e1900 */
[----:B------:R-:W4:Y:S04]  /*0380*/  @P1 LDG.E R21, desc[UR6][R12.64+0x18] ;  /* 0x000018060c151981 */ /* 0x000f28000c1e1900 */
[----:B------:R-:W4:Y:S04]  /*0390*/  @P3 LDG.E R23, desc[UR6][R12.64+0x40] ;  /* 0x000040060c173981 */ /* 0x000f28000c1e1900 */
[----:B------:R-:W4:Y:S04]  /*03a0*/  @P5 LDG.E R25, desc[UR6][R12.64+0x70] ;  /* 0x000070060c195981 */ /* 0x000f28000c1e1900 */
[----:B------:R-:W4:Y:S01]  /*03b0*/  @P6 LDG.E R28, desc[UR6][R12.64+0x88] ;  /* 0x000088060c1c6981 */ /* 0x000f22000c1e1900 */
[----:B--2---:R-:W-:-:S03]  /*03c0*/  @!P0 LOP3.LUT R7, R7, R16, RZ, 0x3c, !PT ;  /* 0x0000001007078212 */ /* 0x004fc600078e3cff */
[----:B------:R-:W2:Y:S01]  /*03d0*/  @!P0 LDG.E R16, desc[UR6][R12.64] ;  /* 0x000000060c108981 */ /* 0x000ea2000c1e1900 */
[----:B---3--:R-:W-:-:S03]  /*03e0*/  @P1 LOP3.LUT R7, R7, R18, RZ, 0x3c, !PT ;  /* 0x0000001207071212 */ /* 0x008fc600078e3cff */
[----:B------:R-:W3:Y:S01]  /*03f0*/  @!P0 LDG.E R18, desc[UR6][R12.64+0x8] ;  /* 0x000008060c128981 */ /* 0x000ee2000c1e1900 */
[----:B----4-:R-:W-:-:S03]  /*0400*/  @P2 LOP3.LUT R7, R7, R20, RZ, 0x3c, !PT ;  /* 0x0000001407072212 */ /* 0x010fc600078e3cff */
[----:B------:R-:W4:Y:S01]  /*0410*/  @P1 LDG.E R20, desc[UR6][R12.64+0x14] ;  /* 0x000014060c141981 */ /* 0x000f22000c1e1900 */
[----:B------:R-:W-:-:S03]  /*0420*/  @P3 LOP3.LUT R7, R7, R24, RZ, 0x3c, !PT ;  /* 0x0000001807073212 */ /* 0x000fc600078e3cff */
[----:B------:R-:W4:Y:S01]  /*0430*/  @P5 LDG.E R24, desc[UR6][R12.64+0x74] ;  /* 0x000074060c185981 */ /* 0x000f22000c1e1900 */
[----:B------:R-:W-:-:S03]  /*0440*/  @P4 LOP3.LUT R7, R7, R26, RZ, 0x3c, !PT ;  /* 0x0000001a07074212 */ /* 0x000fc600078e3cff */
[----:B------:R-:W4:Y:S01]  /*0450*/  @P3 LDG.E R26, desc[UR6][R12.64+0x44] ;  /* 0x000044060c1a3981 */ /* 0x000f22000c1e1900 */
[----:B------:R-:W-:-:S03]  /*0460*/  @!P0 LOP3.LUT R4, R4, R17, RZ, 0x3c, !PT ;  /* 0x0000001104048212 */ /* 0x000fc600078e3cff */
[----:B------:R-:W4:Y:S01]  /*0470*/  @P1 LDG.E R17, desc[UR6][R12.64+0x20] ;  /* 0x000020060c111981 */ /* 0x000f22000c1e1900 */
[----:B------:R-:W-:-:S03]  /*0480*/  @!P0 LOP3.LUT R6, R6, R19, RZ, 0x3c, !PT ;  /* 0x0000001306068212 */ /* 0x000fc600078e3cff */
[----:B------:R-:W4:Y:S01]  /*0490*/  @P2 LDG.E R19, desc[UR6][R12.64+0x2c] ;  /* 0x00002c060c132981 */ /* 0x000f22000c1e1900 */
[----:B------:R-:W-:-:S03]  /*04a0*/  @P1 LOP3.LUT R4, R4, R21, RZ, 0x3c, !PT ;  /* 0x0000001504041212 */ /* 0x000fc600078e3cff */
[----:B------:R-:W4:Y:S01]  /*04b0*/  @P2 LDG.E R21, desc[UR6][R12.64+0x34] ;  /* 0x000034060c152981 */ /* 0x000f22000c1e1900 */
[----:B--2---:R-:W-:-:S03]  /*04c0*/  @!P0 LOP3.LUT R3, R3, R16, RZ, 0x3c, !PT ;  /* 0x0000001003038212 */ /* 0x004fc600078e3cff */
[----:B------:R-:W2:Y:S01]  /*04d0*/  @P1 LDG.E R16, desc[UR6][R12.64+0x1c] ;  /* 0x00001c060c101981 */ /* 0x000ea2000c1e1900 */
[----:B---3--:R-:W-:-:S03]  /*04e0*/  @!P0 LOP3.LUT R5, R5, R18, RZ, 0x3c, !PT ;  /* 0x0000001205058212 */ /* 0x008fc600078e3cff */
[----:B------:R-:W3:Y:S01]  /*04f0*/  @P2 LDG.E R18, desc[UR6][R12.64+0x28] ;  /* 0x000028060c122981 */ /* 0x000ee2000c1e1900 */
[----:B----4-:R-:W-:-:S03]  /*0500*/  @P1 LOP3.LUT R3, R3, R20, RZ, 0x3c, !PT ;  /* 0x0000001403031212 */ /* 0x010fc600078e3cff */
[----:B------:R-:W4:Y:S01]  /*0510*/  @P2 LDG.E R20, desc[UR6][R12.64+0x30] ;  /* 0x000030060c142981 */ /* 0x000f22000c1e1900 */
[----:B------:R-:W-:-:S03]  /*0520*/  @P5 LOP3.LUT R7, R7, R24, RZ, 0x3c, !PT ;  /* 0x0000001807075212 */ /* 0x000fc600078e3cff */
[----:B------:R-:W4:Y:S01]  /*0530*/  @P3 LDG.E R24, desc[UR6][R12.64+0x3c] ;  /* 0x00003c060c183981 */ /* 0x000f22000c1e1900 */
[----:B------:R-:W-:-:S03]  /*0540*/  @P1 LOP3.LUT R6, R6, R17, RZ, 0x3c, !PT ;  /* 0x0000001106061212 */ /* 0x000fc600078e3cff */
[----:B------:R-:W4:Y:S01]  /*0550*/  @P3 LDG.E R17, desc[UR6][R12.64+0x48] ;  /* 0x000048060c113981 */ /* 0x000f22000c1e1900 */
[----:B------:R-:W-:-:S03]  /*0560*/  @P2 LOP3.LUT R4, R4, R19, RZ, 0x3c, !PT ;  /* 0x0000001304042212 */ /* 0x000fc600078e3cff */
[----:B------:R-:W4:Y:S01]  /*0570*/  @P4 LDG.E R19, desc[UR6][R12.64+0x54] ;  /* 0x000054060c134981 */ /* 0x000f22000c1e1900 */
[----:B------:R-:W-:Y:S02]  /*0580*/  @P2 LOP3.LUT R6, R6, R21, RZ, 0x3c, !PT ;  /* 0x0000001506062212 */ /* 0x000fe400078e3cff */
[----:B------:R-:W-:Y:S01]  /*0590*/  @P3 LOP3.LUT R4, R4, R23, RZ, 0x3c, !PT ;  /* 0x0000001704043212 */ /* 0x000fe200078e3cff */
[----:B------:R-:W4:Y:S04]  /*05a0*/  @P4 LDG.E R21, desc[UR6][R12.64+0x5c] ;  /* 0x00005c060c154981 */ /* 0x000f28000c1e1900 */
[----:B------:R-:W4:Y:S01]  /*05b0*/  @P5 LDG.E R23, desc[UR6][R12.64+0x68] ;  /* 0x000068060c175981 */ /* 0x000f22000c1e1900 */
[----:B--2---:R-:W-:-:S03]  /*05c0*/  @P1 LOP3.LUT R5, R5, R16, RZ, 0x3c, !PT ;  /* 0x0000001005051212 */ /* 0x004fc600078e3cff */
[----:B------:R-:W2:Y:S01]  /*05d0*/  @P4 LDG.E R16, desc[UR6][R12.64+0x50] ;  /* 0x000050060c104981 */ /* 0x000ea2000c1e1900 */
[----:B---3--:R-:W-:-:S03]  /*05e0*/  @P2 LOP3.LUT R3, R3, R18, RZ, 0x3c, !PT ;  /* 0x0000001203032212 */ /* 0x008fc600078e3cff */
[----:B------:R-:W3:Y:S01]  /*05f0*/  @P4 LDG.E R18, desc[UR6][R12.64+0x58] ;  /* 0x000058060c124981 */ /* 0x000ee2000c1e1900 */
[----:B----4-:R-:W-:-:S03]  /*0600*/  @P2 LOP3.LUT R5, R5, R20, RZ, 0x3c, !PT ;  /* 0x0000001405052212 */ /* 0x010fc600078e3cff */
[----:B------:R-:W4:Y:S01]  /*0610*/  @P5 LDG.E R20, desc[UR6][R12.64+0x64] ;  /* 0x000064060c145981 */ /* 0x000f22000c1e1900 */
[----:B------:R-:W-:-:S03]  /*0620*/  @P3 LOP3.LUT R3, R3, R24, RZ, 0x3c, !PT ;  /* 0x0000001803033212 */ /* 0x000fc600078e3cff */
[----:B------:R-:W4:Y:S01]  /*0630*/  @P5 LDG.E R24, desc[UR6][R12.64+0x6c] ;  /* 0x00006c060c185981 */ /* 0x000f22000c1e1900 */
[----:B------:R-:W-:Y:S02]  /*0640*/  LOP3.LUT P0, RZ, R22, 0x80, RZ, 0xc0, !PT ;  /* 0x0000008016ff7812 */ /* 0x000fe4000780c0ff */
[----:B------:R-:W-:Y:S02]  /*0650*/  @P3 LOP3.LUT R5, R5, R26, RZ, 0x3c, !PT ;  /* 0x0000001a05053212 */ /* 0x000fe400078e3cff */
[----:B------:R-:W-:Y:S02]  /*0660*/  @P3 LOP3.LUT R6, R6, R17, RZ, 0x3c, !PT ;  /* 0x0000001106063212 */ /* 0x000fe400078e3cff */
[----:B------:R-:W4:Y:S01]  /*0670*/  @P6 LDG.E R17, desc[UR6][R12.64+0x7c] ;  /* 0x00007c060c116981 */ /* 0x000f22000c1e1900 */
[----:B------:R-:W-:-:S03]  /*0680*/  @P4 LOP3.LUT R4, R4, R19, RZ, 0x3c, !PT ;  /* 0x0000001304044212 */ /* 0x000fc600078e3cff */
[----:B------:R-:W4:Y:S01]  /*0690*/  @P6 LDG.E R19, desc[UR6][R12.64+0x84] ;  /* 0x000084060c136981 */ /* 0x000f22000c1e1900 */
[----:B------:R-:W-:-:S03]  /*06a0*/  @P4 LOP3.LUT R6, R6, R21, RZ, 0x3c, !PT ;  /* 0x0000001506064212 */ /* 0x000fc600078e3cff */
[----:B------:R-:W4:Y:S01]  /*06b0*/  @P0 LDG.E R26, desc[UR6][R12.64+0x9c] ;  /* 0x00009c060c1a0981 */ /* 0x000f22000c1e1900 */
[----:B------:R-:W-:-:S03]  /*06c0*/  @P5 LOP3.LUT R4, R4, R23, RZ, 0x3c, !PT ;  /* 0x0000001704045212 */ /* 0x000fc600078e3cff */
        /* <DEDUP_REMOVED lines=10> */
[----:B------:R-:W-:Y:S02]  /*0770*/  @P5 LOP3.LUT R6, R6, R25, RZ, 0x3c, !PT ;  /* 0x0000001906065212 */ /* 0x000fe400078e3cff */
[----:B------:R-:W-:Y:S02]  /*0780*/  @P6 LOP3.LUT R7, R7, R28, RZ, 0x3c, !PT ;  /* 0x0000001c07076212 */ /* 0x000fe400078e3cff */
[----:B------:R-:W-:Y:S02]  /*0790*/  @P6 LOP3.LUT R4, R4, R17, RZ, 0x3c, !PT ;  /* 0x0000001104046212 */ /* 0x000fe400078e3cff */
[----:B------:R-:W-:Y:S02]  /*07a0*/  @P6 LOP3.LUT R6, R6, R19, RZ, 0x3c, !PT ;  /* 0x0000001306066212 */ /* 0x000fe400078e3cff */
[----:B------:R-:W-:Y:S02]  /*07b0*/  @P0 LOP3.LUT R7, R7, R26, RZ, 0x3c, !PT ;  /* 0x0000001a07070212 */ /* 0x000fe400078e3cff */
[----:B------:R-:W-:-:S02]  /*07c0*/  @P0 LOP3.LUT R4, R4, R21, RZ, 0x3c, !PT ;  /* 0x0000001504040212 */ /* 0x000fc400078e3cff */
[----:B------:R-:W-:Y:S02]  /*07d0*/  @P0 LOP3.LUT R6, R6, R23, RZ, 0x3c, !PT ;  /* 0x0000001706060212 */ /* 0x000fe400078e3cff */
[----:B--2---:R-:W-:Y:S02]  /*07e0*/  @P6 LOP3.LUT R3, R3, R16, RZ, 0x3c, !PT ;  /* 0x0000001003036212 */ /* 0x004fe400078e3cff */
[----:B---3--:R-:W-:Y:S02]  /*07f0*/  @P6 LOP3.LUT R5, R5, R18, RZ, 0x3c, !PT ;  /* 0x0000001205056212 */ /* 0x008fe400078e3cff */
[----:B----4-:R-:W-:Y:S02]  /*0800*/  @P0 LOP3.LUT R3, R3, R20, RZ, 0x3c, !PT ;  /* 0x0000001403030212 */ /* 0x010fe400078e3cff */
[----:B------:R-:W-:Y:S02]  /*0810*/  @P0 LOP3.LUT R5, R5, R24, RZ, 0x3c, !PT ;  /* 0x0000001805050212 */ /* 0x000fe400078e3cff */
[----:B------:R-:W-:-:S13]  /*0820*/  R2P PR, R22.B1, 0x7f ;  /* 0x0000007f16007804 */ /* 0x000fda0000001000 */
[----:B------:R-:W2:Y:S04]  /*0830*/  @P0 LDG.E R18, desc[UR6][R12.64+0xa0] ;  /* 0x0000a0060c120981 */ /* 0x000ea8000c1e1900 */
[----:B------:R-:W3:Y:S04]  /*0840*/  @P0 LDG.E R19, desc[UR6][R12.64+0xa4] ;  /* 0x0000a4060c130981 */ /* 0x000ee8000c1e1900 */
[----:B------:R-:W4:Y:S04]  /*0850*/  @P0 LDG.E R20, desc[UR6][R12.64+0xa8] ;  /* 0x0000a8060c140981 */ /* 0x000f28000c1e1900 */
[----:B------:R-:W4:Y:S04]  /*0860*/  @P0 LDG.E R21, desc[UR6][R12.64+0xac] ;  /* 0x0000ac060c150981 */ /* 0x000f28000c1e1900 */
[----:B------:R-:W4:Y:S04]  /*0870*/  @P0 LDG.E R24, desc[UR6][R12.64+0xb0] ;  /* 0x0000b0060c180981 */ /* 0x000f28000c1e1900 */
[----:B------:R-:W4:Y:S04]  /*0880*/  @P1 LDG.E R16, desc[UR6][R12.64+0xbc] ;  /* 0x0000bc060c101981 */ /* 0x000f28000c1e1900 */
[----:B------:R-:W4:Y:S04]  /*0890*/  @P1 LDG.E R26, desc[UR6][R12.64+0xb4] ;  /* 0x0000b4060c1a1981 */ /* 0x000f28000c1e1900 */
        /* <DEDUP_REMOVED lines=11> */
[----:B------:R-:W-:Y:S01]  /*0950*/  LOP3.LUT P0, RZ, R22, 0x8000, RZ, 0xc0, !PT ;  /* 0x0000800016ff7812 */ /* 0x000fe2000780c0ff */
[----:B------:R-:W4:Y:S01]  /*0960*/  @P2 LDG.E R24, desc[UR6][R12.64+0xd8] ;  /* 0x0000d8060c182981 */ /* 0x000f22000c1e1900 */
[----:B------:R-:W-:-:S03]  /*0970*/  @P1 LOP3.LUT R5, R5, R16, RZ, 0x3c, !PT ;  /* 0x0000001005051212 */ /* 0x000fc600078e3cff */
[----:B------:R-:W4:Y:S01]  /*0980*/  @P2 LDG.E R22, desc[UR6][R12.64+0xd0] ;  /* 0x0000d0060c162981 */ /* 0x000f22000c1e1900 */
[----:B------:R-:W-:-:S03]  /*0990*/  @P1 LOP3.LUT R3, R3, R26, RZ, 0x3c, !PT ;  /* 0x0000001a03031212 */ /* 0x000fc600078e3cff */
[----:B------:R-:W4:Y:S01]  /*09a0*/  @P3 LDG.E R16, desc[UR6][R12.64+0xe4] ;  /* 0x0000e4060c103981 */ /* 0x000f22000c1e1900 */
[----:B------:R-:W-:-:S03]  /*09b0*/  @P1 LOP3.LUT R4, R4, R23, RZ, 0x3c, !PT ;  /* 0x0000001704041212 */ /* 0x000fc600078e3cff */
[----:B------:R-:W4:Y:S01]  /*09c0*/  @P3 LDG.E R26, desc[UR6][R12.64+0xdc] ;  /* 0x0000dc060c1a3981 */ /* 0x000f22000c1e1900 */
[----:B------:R-:W-:-:S03]  /*09d0*/  @P1 LOP3.LUT R6, R6, R17, RZ, 0x3c, !PT ;  /* 0x0000001106061212 */ /* 0x000fc600078e3cff */
        /* <DEDUP_REMOVED lines=43> */
[----:B------:R-:W-:-:S04]  /*0c90*/  UIADD3 UR4, UPT, UPT, UR4, 0x10, URZ ;  /* 0x0000001004047890 */ /* 0x000fc8000fffe0ff */
[----:B------:R-:W-:Y:S01]  /*0ca0*/  UISETP.NE.AND UP0, UPT, UR4, 0x20, UPT ;  /* 0x000000200400788c */ /* 0x000fe2000bf05270 */
[----:B--2---:R-:W-:Y:S02]  /*0cb0*/  @P5 LOP3.LUT R7, R7, R18, RZ, 0x3c, !PT ;  /* 0x0000001207075212 */ /* 0x004fe400078e3cff */
[----:B---3--:R-:W-:Y:S02]  /*0cc0*/  @P6 LOP3.LUT R4, R4, R19, RZ, 0x3c, !PT ;  /* 0x0000001304046212 */ /* 0x008fe400078e3cff */
[----:B----4-:R-:W-:Y:S02]  /*0cd0*/  @P6 LOP3.LUT R3, R3, R20, RZ, 0x3c, !PT ;  /* 0x0000001403036212 */ /* 0x010fe400078e3cff */
[----:B------:R-:W-:Y:S02]  /*0ce0*/  @P6 LOP3.LUT R6, R6, R21, RZ, 0x3c, !PT ;  /* 0x0000001506066212 */ /* 0x000fe400078e3cff */
[----:B------:R-:W-:Y:S02]  /*0cf0*/  @P6 LOP3.LUT R5, R5, R22, RZ, 0x3c, !PT ;  /* 0x0000001605056212 */ /* 0x000fe400078e3cff */
[----:B------:R-:W-:-:S02]  /*0d00*/  @P6 LOP3.LUT R7, R7, R16, RZ, 0x3c, !PT ;  /* 0x0000001007076212 */ /* 0x000fc400078e3cff */
[----:B------:R-:W-:Y:S02]  /*0d10*/  @P0 LOP3.LUT R3, R3, R24, RZ, 0x3c, !PT ;  /* 0x0000001803030212 */ /* 0x000fe400078e3cff */
[----:B------:R-:W-:Y:S02]  /*0d20*/  @P0 LOP3.LUT R7, R7, R28, RZ, 0x3c, !PT ;  /* 0x0000001c07070212 */ /* 0x000fe400078e3cff */
[----:B------:R-:W-:Y:S02]  /*0d30*/  @P0 LOP3.LUT R5, R5, R26, RZ, 0x3c, !PT ;  /* 0x0000001a05050212 */ /* 0x000fe400078e3cff */
[----:B------:R-:W-:Y:S02]  /*0d40*/  @P0 LOP3.LUT R6, R6, R23, RZ, 0x3c, !PT ;  /* 0x0000001706060212 */ /* 0x000fe400078e3cff */
[----:B------:R-:W-:Y:S01]  /*0d50*/  @P0 LOP3.LUT R4, R4, R17, RZ, 0x3c, !PT ;  /* 0x0000001104040212 */ /* 0x000fe200078e3cff */
[----:B------:R-:W-:Y:S06]  /*0d60*/  BRA.U UP0, `(.L_x_4) ;  /* 0xfffffff5004c7547 */ /* 0x000fec000b83ffff */
[----:B------:R-:W-:-:S05]  /*0d70*/  VIADD R0, R0, 0x1 ;  /* 0x0000000100007836 */ /* 0x000fca0000000000 */
[----:B------:R-:W-:-:S13]  /*0d80*/  ISETP.NE.AND P0, PT, R0, 0x5, PT ;  /* 0x000000050000780c */ /* 0x000fda0003f05270 */
[----:B------:R-:W-:Y:S05]  /*0d90*/  @P0 BRA `(.L_x_5) ;  /* 0xfffffff400300947 */ /* 0x000fea000383ffff */
[----:B------:R-:W-:Y:S01]  /*0da0*/  LOP3.LUT R0, R10, 0x3, RZ, 0xc0, !PT ;  /* 0x000000030a007812 */ /* 0x000fe200078ec0ff */
[----:B------:R0:W-:Y:S03]  /*0db0*/  STL.64 [R1+0x8], R4 ;  /* 0x0000080401007387 */ /* 0x0001e60000100a00 */
[----:B------:R-:W-:Y:S01]  /*0dc0*/  ISETP.NE.U32.AND P0, PT, R0, 0x1, PT ;  /* 0x000000010000780c */ /* 0x000fe20003f05070 */
[----:B------:R0:W-:Y:S03]  /*0dd0*/  STL.64 [R1+0x10], R6 ;  /* 0x0000100601007387 */ /* 0x0001e60000100a00 */
[----:B------:R-:W-:Y:S01]  /*0de0*/  ISETP.NE.AND.EX P0, PT, RZ, RZ, PT, P0 ;  /* 0x000000ffff00720c */ /* 0x000fe20003f05300 */
[----:B------:R0:W-:-:S12]  /*0df0*/  STL [R1+0x4], R3 ;  /* 0x0000040301007387 */ /* 0x0001d80000100800 */
[----:B0-----:R-:W-:Y:S05]  /*0e00*/  @!P0 BRA `(.L_x_3) ;  /* 0x0000001800088947 */ /* 0x001fea0003800000 */
[----:B------:R-:W-:Y:S01]  /*0e10*/  UMOV UR4, URZ ;  /* 0x000000ff00047c82 */ /* 0x000fe20008000000 */
[----:B------:R-:W-:Y:S01]  /*0e20*/  UMOV UR5, URZ ;  /* 0x000000ff00057c82 */ /* 0x000fe20008000000 */
[----:B------:R-:W-:Y:S02]  /*0e30*/  IMAD.MOV.U32 R0, RZ, RZ, RZ ;  /* 0x000000ffff007224 */ /* 0x000fe400078e00ff */
[----:B------:R-:W-:Y:S02]  /*0e40*/  IMAD.MOV.U32 R6, RZ, RZ, RZ ;  /* 0x000000ffff067224 */ /* 0x000fe400078e00ff */
[----:B------:R-:W-:Y:S02]  /*0e50*/  IMAD.MOV.U32 R5, RZ, RZ, RZ ;  /* 0x000000ffff057224 */ /* 0x000fe400078e00ff */
[----:B------:R-:W-:Y:S02]  /*0e60*/  IMAD.MOV.U32 R3, RZ, RZ, RZ ;  /* 0x000000ffff037224 */ /* 0x000fe400078e00ff */
[----:B------:R-:W-:-:S02]  /*0e70*/  IMAD.U32 R7, RZ, RZ, UR4 ;  /* 0x00000004ff077e24 */ /* 0x000fc4000f8e00ff */
[----:B------:R-:W-:-:S07]  /*0e80*/  IMAD.U32 R4, RZ, RZ, UR5 ;  /* 0x00000005ff047e24 */ /* 0x000fce000f8e00ff */
.L_x_7:
[----:B------:R-:W-:-:S06]  /*0e90*/  IMAD R14, R0, 0x4, R1 ;  /* 0x00000004000e7824 */ /* 0x000fcc00078e0201 */
[----:B------:R-:W5:Y:S01]  /*0ea0*/  LDL R14, [R14+0x4] ;  /* 0x000004000e0e7983 */ /* 0x000f620000100800 */
[----:B------:R-:W-:Y:S01]  /*0eb0*/  IMAD.SHL.U32 R15, R0, 0x20, RZ ;  /* 0x00000020000f7824 */ /* 0x000fe200078e00ff */
[----:B------:R-:W-:-:S06]  /*0ec0*/  UMOV UR4, URZ ;  /* 0x000000ff00047c82 */ /* 0x000fcc0008000000 */
.L_x_6:
        /* <DEDUP_REMOVED lines=177> */
[----:B------:R0:W-:Y:S03]  /*19e0*/  STL [R1+0x4], R3 ;  /* 0x0000040301007387 */ /* 0x0001e60000100800 */
[----:B------:R-:W-:Y:S01]  /*19f0*/  ISETP.NE.U32.AND P0, PT, R0, 0x3, PT ;  /* 0x000000030000780c */ /* 0x000fe20003f05070 */
[----:B------:R0:W-:Y:S03]  /*1a00*/  STL.64 [R1+0x8], R4 ;  /* 0x0000080401007387 */ /* 0x0001e60000100a00 */
[----:B------:R-:W-:Y:S01]  /*1a10*/  ISETP.NE.AND.EX P0, PT, RZ, RZ, PT, P0 ;  /* 0x000000ffff00720c */ /* 0x000fe20003f05300 */
[----:B------:R0:W-:-:S12]  /*1a20*/  STL.64 [R1+0x10], R6 ;  /* 0x0000100601007387 */ /* 0x0001d80000100a00 */
[----:B0-----:R-:W-:Y:S05]  /*1a30*/  @P0 BRA `(.L_x_3) ;  /* 0x0000000800fc0947 */ /* 0x001fea0003800000 */
        /* <DEDUP_REMOVED lines=8> */
.L_x_9:
[----:B------:R-:W-:-:S06]  /*1ac0*/  IMAD R14, R0, 0x4, R1 ;  /* 0x00000004000e7824 */ /* 0x000fcc00078e0201 */
[----:B------:R-:W5:Y:S01]  /*1ad0*/  LDL R14, [R14+0x4] ;  /* 0x000004000e0e7983 */ /* 0x000f620000100800 */
[----:B------:R-:W-:Y:S01]  /*1ae0*/  IMAD.SHL.U32 R15, R0, 0x20, RZ ;  /* 0x00000020000f7824 */ /* 0x000fe200078e00ff */
[----:B------:R-:W-:-:S06]  /*1af0*/  UMOV UR4, URZ ;  /* 0x000000ff00047c82 */ /* 0x000fcc0008000000 */
.L_x_8:
        /* <DEDUP_REMOVED lines=176> */
[----:B------:R0:W-:Y:S04]  /*2600*/  STL [R1+0x4], R3 ;  /* 0x0000040301007387 */ /* 0x0001e80000100800 */
[----:B------:R0:W-:Y:S04]  /*2610*/  STL.64 [R1+0x8], R4 ;  /* 0x0000080401007387 */ /* 0x0001e80000100a00 */
[----:B------:R0:W-:Y:S02]  /*2620*/  STL.64 [R1+0x10], R6 ;  /* 0x0000100601007387 */ /* 0x0001e40000100a00 */
.L_x_3:
[----:B------:R-:W-:Y:S05]  /*2630*/  BSYNC.RECONVERGENT B1 ;  /* 0x0000000000017941 */ /* 0x000fea0003800200 */
.L_x_2:
[----:B------:R-:W-:Y:S01]  /*2640*/  ISETP.GT.U32.AND P0, PT, R10, 0x3, PT ;  /* 0x000000030a00780c */ /* 0x000fe20003f04070 */
[----:B------:R-:W-:Y:S01]  /*2650*/  VIADD R2, R2, 0x1 ;  /* 0x0000000102027836 */ /* 0x000fe20000000000 */
[--C-:B------:R-:W-:Y:S02]  /*2660*/  SHF.R.U64 R10, R10, 0x2, R11.reuse ;  /* 0x000000020a0a7819 */ /* 0x100fe4000000120b */
[----:B------:R-:W-:Y:S02]  /*2670*/  ISETP.GT.U32.AND.EX P0, PT, R11, RZ, PT, P0 ;  /* 0x000000ff0b00720c */ /* 0x000fe40003f04100 */
[----:B------:R-:W-:-:S11]  /*2680*/  SHF.R.U32.HI R11, RZ, 0x2, R11 ;  /* 0x00000002ff0b7819 */ /* 0x000fd6000001160b */
[----:B------:R-:W-:Y:S05]  /*2690*/  @P0 BRA `(.L_x_10) ;  /* 0xffffffd800c40947 */ /* 0x000fea000383ffff */
.L_x_1:
[----:B------:R-:W-:Y:S05]  /*26a0*/  BSYNC.RECONVERGENT B0 ;  /* 0x0000000000007941 */ /* 0x000fea0003800200 */
.L_x_0:
[----:B------:R-:W-:Y:S01]  /*26b0*/  SHF.R.U32.HI R0, RZ, 0x2, R3 ;  /* 0x00000002ff007819 */ /* 0x000fe20000011603 */
[----:B0-----:R-:W0:Y:S01]  /*26c0*/  LDC R6, c[0x0][0x38c] ;  /* 0x0000e300ff067b82 */ /* 0x001e220000000800 */
[----:B------:R-:W-:Y:S02]  /*26d0*/  SHF.R.U32.HI R5, RZ, 0x2, R4 ;  /* 0x00000002ff057819 */ /* 0x000fe40000011604 */
[----:B------:R-:W-:Y:S01]  /*26e0*/  LOP3.LUT R0, R0, R3, RZ, 0x3c, !PT ;  /* 0x0000000300007212 */ /* 0x000fe200078e3cff */
[----:B------:R-:W-:Y:S01]  /*26f0*/  IMAD.SHL.U32 R3, R7, 0x10, RZ ;  /* 0x0000001007037824 */ /* 0x000fe200078e00ff */
[----:B------:R-:W-:-:S03]  /*2700*/  LOP3.LUT R5, R5, R4, RZ, 0x3c, !PT ;  /* 0x0000000405057212 */ /* 0x000fc600078e3cff */
[----:B------:R-:W-:-:S05]  /*2710*/  IMAD.SHL.U32 R2, R0, 0x2, RZ ;  /* 0x0000000200027824 */ /* 0x000fca00078e00ff */
[----:B------:R-:W-:Y:S01]  /*2720*/  LOP3.LUT R2, R0, R2, R3, 0x96, !PT ;  /* 0x0000000200027212 */ /* 0x000fe200078e9603 */
[----:B------:R-:W-:-:S03]  /*2730*/  IMAD.SHL.U32 R3, R5, 0x2, RZ ;  /* 0x0000000205037824 */ /* 0x000fc600078e00ff */
[----:B------:R-:W-:-:S05]  /*2740*/  LOP3.LUT R2, R2, R7, RZ, 0x3c, !PT ;  /* 0x0000000702027212 */ /* 0x000fca00078e3cff */
[----:B------:R-:W-:Y:S01]  /*2750*/  IMAD.SHL.U32 R0, R2, 0x10, RZ ;  /* 0x0000001002007824 */ /* 0x000fe200078e00ff */
[----:B0-----:R-:W-:-:S04]  /*2760*/  LOP3.LUT R6, R6, 0xaad26b49, RZ, 0x3c, !PT ;  /* 0xaad26b4906067812 */ /* 0x001fc800078e3cff */
[----:B------:R-:W-:Y:S01]  /*2770*/  LOP3.LUT R3, R5, R3, R0, 0x96, !PT ;  /* 0x0000000305037212 */ /* 0x000fe200078e9600 */
[----:B------:R-:W-:-:S03]  /*2780*/  IMAD R0, R6, 0x4182bed5, RZ ;  /* 0x4182bed506007824 */ /* 0x000fc600078e02ff */
[----:B------:R-:W-:Y:S01]  /*2790*/  LOP3.LUT R3, R3, R2, RZ, 0x3c, !PT ;  /* 0x0000000203037212 */ /* 0x000fe200078e3cff */
[----:B------:R-:W-:Y:S01]  /*27a0*/  IMAD.MOV.U32 R6, RZ, RZ, 0x2f800000 ;  /* 0x2f800000ff067424 */ /* 0x000fe200078e00ff */
[C---:B------:R-:W-:Y:S02]  /*27b0*/  IADD3 R2, PT, PT, R0.reuse, -0x26039c23, R2 ;  /* 0xd9fc63dd00027810 */ /* 0x040fe40007ffe002 */
[----:B------:R-:W-:Y:S02]  /*27c0*/  IADD3 R3, PT, PT, R0, -0x25fe145e, R3 ;  /* 0xda01eba200037810 */ /* 0x000fe40007ffe003 */
[----:B------:R-:W-:Y:S02]  /*27d0*/  I2FP.F32.U32 R2, R2 ;  /* 0x0000000200027245 */ /* 0x000fe40000201000 */
[----:B------:R-:W-:-:S03]  /*27e0*/  I2FP.F32.U32 R3, R3 ;  /* 0x0000000300037245 */ /* 0x000fc60000201000 */
[-C--:B------:R-:W-:Y:S02]  /*27f0*/  FFMA R2, R2, R6.reuse, 1.1641532182693481445e-10 ;  /* 0x2f00000002027423 */ /* 0x080fe40000000006 */
[----:B------:R-:W-:-:S04]  /*2800*/  FFMA R0, R3, R6, 1.1641532182693481445e-10 ;  /* 0x2f00000003007423 */ /* 0x000fc80000000006 */
[----:B------:R-:W0:Y:S08]  /*2810*/  F2F.F64.F32 R4, R0 ;  /* 0x0000000000047310 */ /* 0x000e300000201800 */
[----:B------:R-:W1:Y:S01]  /*2820*/  F2F.F64.F32 R2, R2 ;  /* 0x0000000200027310 */ /* 0x000e620000201800 */
[----:B0-----:R-:W-:-:S08]  /*2830*/  DMUL R4, R4, R4 ;  /* 0x0000000404047228 */ /* 0x001fd00000000000 */
[----:B-1----:R-:W-:-:S08]  /*2840*/  DFMA R4, R2, R2, R4 ;  /* 0x000000020204722b */ /* 0x002fd00000000004 */
[----:B------:R-:W-:-:S14]  /*2850*/  DSETP.GTU.AND P0, PT, R4, 1, PT ;  /* 0x3ff000000400742a */ /* 0x000fdc0003f0c000 */
[----:B------:R-:W-:Y:S05]  /*2860*/  @P0 EXIT ;  /* 0x000000000000094d */ /* 0x000fea0003800000 */
[----:B------:R-:W0:Y:S01]  /*2870*/  S2R R0, SR_LANEID ;  /* 0x0000000000007919 */ /* 0x000e220000000000 */
[----:B------:R-:W1:Y:S01]  /*2880*/  LDC.64 R2, c[0x0][0x380] ;  /* 0x0000e000ff027b82 */ /* 0x000e620000000a00 */
[----:B------:R-:W-:Y:S02]  /*2890*/  VOTEU.ANY UR4, UPT, PT ;  /* 0x0000000000047886 */ /* 0x000fe400038e0100 */
[----:B------:R-:W-:Y:S02]  /*28a0*/  UFLO.U32 UR5, UR4 ;  /* 0x00000004000572bd */ /* 0x000fe400080e0000 */
[----:B------:R-:W1:Y:S04]  /*28b0*/  POPC R5, UR4 ;  /* 0x0000000400057d09 */ /* 0x000e680008000000 */
[----:B0-----:R-:W-:-:S13]  /*28c0*/  ISETP.EQ.U32.AND P0, PT, R0, UR5, PT ;  /* 0x0000000500007c0c */ /* 0x001fda000bf02070 */
[----:B-1----:R-:W-:Y:S01]  /*28d0*/  @P0 REDG.E.ADD.STRONG.GPU desc[UR6][R2.64], R5 ;  /* 0x000000050200098e */ /* 0x002fe2000c12e106 */
[----:B------:R-:W-:Y:S05]  /*28e0*/  EXIT ;  /* 0x000000000000794d */ /* 0x000fea0003800000 */
.L_x_11:
[----:B------:R-:W-:-:S00]  /*28f0*/  BRA `(.L_x_11) ;  /* 0xfffffffc00fc7947 */ /* 0x000fc0000383ffff */
[----:B------:R-:W-:-:S00]  /*2900*/  NOP ;  /* 0x0000000000007918 */ /* 0x000fc00000000000 */
[----:B------:R-:W-:-:S00]  /*2910*/  NOP ;  /* 0x0000000000007918 */ /* 0x000fc00000000000 */
[----:B------:R-:W-:-:S00]  /*2920*/  NOP ;  /* 0x0000000000007918 */ /* 0x000fc00000000000 */
[----:B------:R-:W-:-:S00]  /*2930*/  NOP ;  /* 0x0000000000007918 */ /* 0x000fc00000000000 */
[----:B------:R-:W-:-:S00]  /*2940*/  NOP ;  /* 0x0000000000007918 */ /* 0x000fc00000000000 */
[----:B------:R-:W-:-:S00]  /*2950*/  NOP ;  /* 0x0000000000007918 */ /* 0x000fc00000000000 */
[----:B------:R-:W-:-:S00]  /*2960*/  NOP ;  /* 0x0000000000007918 */ /* 0x000fc00000000000 */
[----:B------:R-:W-:-:S00]  /*2970*/  NOP ;  /* 0x0000000000007918 */ /* 0x000fc00000000000 */
.L_x_12:


//--------------------- .nv.global.init           --------------------------
	.section	.nv.global.init,"aw",@progbits
	.align	4
.nv.global.init:
	.type		mrg32k3aM1SubSeq,@object
	.size		mrg32k3aM1SubSeq,(mrg32k3aM2SubSeq - mrg32k3aM1SubSeq)
mrg32k3aM1SubSeq:
        /*0000*/ 	.byte	0x0b, 0xcc, 0xee, 0x04, 0x73, 0x29, 0x8b, 0x6f, 0xf6, 0x53, 0x03, 0xf6, 0x23, 0xf6, 0xea, 0xda
        /* <DEDUP_REMOVED lines=125> */
	.type		mrg32k3aM2SubSeq,@object
	.size		mrg32k3aM2SubSeq,(mrg32k3aM1 - mrg32k3aM2SubSeq)
mrg32k3aM2SubSeq:
        /* <DEDUP_REMOVED lines=126> */
	.type		mrg32k3aM1,@object
	.size		mrg32k3aM1,(mrg32k3aM1Seq - mrg32k3aM1)
mrg32k3aM1:
        /* <DEDUP_REMOVED lines=144> */
	.type		mrg32k3aM1Seq,@object
	.size		mrg32k3aM1Seq,(mrg32k3aM2 - mrg32k3aM1Seq)
mrg32k3aM1Seq:
        /* <DEDUP_REMOVED lines=144> */
	.type		mrg32k3aM2,@object
	.size		mrg32k3aM2,(mrg32k3aM2Seq - mrg32k3aM2)
mrg32k3aM2:
        /* <DEDUP_REMOVED lines=144> */
	.type		mrg32k3aM2Seq,@object
	.size		mrg32k3aM2Seq,(precalc_xorwow_matrix - mrg32k3aM2Seq)
mrg32k3aM2Seq:
        /* <DEDUP_REMOVED lines=144> */
	.type		precalc_xorwow_matrix,@object
	.size		precalc_xorwow_matrix,(precalc_xorwow_offset_matrix - precalc_xorwow_matrix)
precalc_xorwow_matrix:
        /* <DEDUP_REMOVED lines=6400> */
	.type		precalc_xorwow_offset_matrix,@object
	.size		precalc_xorwow_offset_matrix,(.L_1 - precalc_xorwow_offset_matrix)
precalc_xorwow_offset_matrix:
        /* <DEDUP_REMOVED lines=6400> */
.L_1:


//--------------------- .nv.shared.reserved.0     --------------------------
	.section	.nv.shared.reserved.0,"aw",@nobits
	.weak		__nv_reservedSMEM_offset_0_alias
	.size		__nv_reservedSMEM_offset_0_alias, 0, 64
	.other		__nv_reservedSMEM_offset_0_alias,@"STO_CUDA_RESERVED_SHARED STV_DEFAULT"
__nv_reservedSMEM_offset_0_alias:
	.zero		0
	.zero		64


//--------------------- .nv.constant0._Z12count_pointsPiij --------------------------
	.section	.nv.constant0._Z12count_pointsPiij,"a",@progbits
	.sectionflags	@""
	.align	4
.nv.constant0._Z12count_pointsPiij:
	.zero		912


//--------------------- SYMBOLS --------------------------

	.type		.nv.reservedSmem.offset0,@object
	.size		.nv.reservedSmem.offset0,0x4
